	.target	sm_90a

	.elftype	@"ET_EXEC"


//--------------------- .note.nv.tkinfo           --------------------------
	.section	.note.nv.tkinfo,"",@"SHT_NOTE"
	.sectionflags	@"SHF_NOTE_NV_TKINFO"
	.tkinfo
        /*0018*/ 	.word	0x00000002
        /*0030*/ 	.string	""
        /*0030*/ 	.string	"ptxas"
        /*0030*/ 	.string	"Cuda compilation tools, release 13.0, V13.0.88"
        /*0030*/ 	.string	"Build cuda_13.0.r13.0/compiler.36424714_0"
        /*0030*/ 	.string	"-arch sm_90a -m 64 "



//--------------------- .note.nv.cuinfo           --------------------------
	.section	.note.nv.cuinfo,"",@"SHT_NOTE"
	.sectionflags	@"SHF_NOTE_NV_CUINFO"
        /*0018*/ 	.short	0x0002
        /*001a*/ 	.short	0x005a
        /*001c*/ 	.short	0x0082
	.zero		2


//--------------------- .nv.info                  --------------------------
	.section	.nv.info,"",@"SHT_CUDA_INFO"
	.align	4


	//----- nvinfo : EIATTR_REGCOUNT
	.align		4
        /*0000*/ 	.byte	0x04, 0x2f
        /*0002*/ 	.short	(.L_12 - .L_11)
	.align		4
.L_11:
        /*0004*/ 	.word	index@(_ZN7cutlass13device_kernelINS_4gemm6kernel13GemmUniversalIN4cute5tupleIJiiiiEEENS1_10collective13CollectiveMmaINS1_37MainloopSm90TmaGmmaWarpSpecializedFP8ILi14ENS5_IJNS4_1CILi1EEENSA_ILi2EEESB_EEENS1_32KernelTmaWarpSpecializedPingpongEEENS5_IJNSA_ILi64EEESG_NSA_ILi128EEEEEENS_12float_e5m2_tENS5_IJlSB_lEEESJ_SK_NS4_8TiledMMAINS4_8MMA_AtomIJNS4_4SM904GMMA30MMA_64x64x32_F32E5M2E5M2_SS_TNILNSO_7ScaleInE1ELSQ_1EEEEEENS4_6LayoutINS5_IJSB_SB_SB_EEENS5_IJNSA_ILi0EEESV_SV_EEEEENS5_IJNS4_10UnderscoreESY_SY_EEEEENS4_23SM90_TMA_LOAD_MULTICASTENS4_14ComposedLayoutINS4_7SwizzleILi3ELi4ELi3EEENS4_18smem_ptr_flag_bitsILi8EEENST_INS5_IJNSA_ILi8EEESH_EEENS5_IJSH_SB_EEEEEEEvNS4_8identityENS4_13SM90_TMA_LOADES1B_vS1C_EENS_8epilogue10collective6detail29Sm90TmaWarpSpecializedAdapterINS1G_15DefaultEpilogueISJ_SK_SK_NS1F_6thread17LinearCombinationISJ_Li1EffLNS1K_9ScaleType4KindE0ELNS_15FloatRoundStyleE2ESJ_EENS1_15EpilogueDefaultEEEEEvvEEEEvNT_6ParamsE)
        /*0008*/ 	.word	0x000000a8


	//----- nvinfo : EIATTR_FRAME_SIZE
	.align		4
.L_12:
        /*000c*/ 	.byte	0x04, 0x11
        /*000e*/ 	.short	(.L_14 - .L_13)
	.align		4
.L_13:
        /*0010*/ 	.word	index@(_ZN7cutlass13device_kernelINS_4gemm6kernel13GemmUniversalIN4cute5tupleIJiiiiEEENS1_10collective13CollectiveMmaINS1_37MainloopSm90TmaGmmaWarpSpecializedFP8ILi14ENS5_IJNS4_1CILi1EEENSA_ILi2EEESB_EEENS1_32KernelTmaWarpSpecializedPingpongEEENS5_IJNSA_ILi64EEESG_NSA_ILi128EEEEEENS_12float_e5m2_tENS5_IJlSB_lEEESJ_SK_NS4_8TiledMMAINS4_8MMA_AtomIJNS4_4SM904GMMA30MMA_64x64x32_F32E5M2E5M2_SS_TNILNSO_7ScaleInE1ELSQ_1EEEEEENS4_6LayoutINS5_IJSB_SB_SB_EEENS5_IJNSA_ILi0EEESV_SV_EEEEENS5_IJNS4_10UnderscoreESY_SY_EEEEENS4_23SM90_TMA_LOAD_MULTICASTENS4_14ComposedLayoutINS4_7SwizzleILi3ELi4ELi3EEENS4_18smem_ptr_flag_bitsILi8EEENST_INS5_IJNSA_ILi8EEESH_EEENS5_IJSH_SB_EEEEEEEvNS4_8identityENS4_13SM90_TMA_LOADES1B_vS1C_EENS_8epilogue10collective6detail29Sm90TmaWarpSpecializedAdapterINS1G_15DefaultEpilogueISJ_SK_SK_NS1F_6thread17LinearCombinationISJ_Li1EffLNS1K_9ScaleType4KindE0ELNS_15FloatRoundStyleE2ESJ_EENS1_15EpilogueDefaultEEEEEvvEEEEvNT_6ParamsE)
        /*0014*/ 	.word	0x00000000


	//----- nvinfo : EIATTR_MIN_STACK_SIZE
	.align		4
.L_14:
        /*0018*/ 	.byte	0x04, 0x12
        /*001a*/ 	.short	(.L_16 - .L_15)
	.align		4
.L_15:
        /*001c*/ 	.word	index@(_ZN7cutlass13device_kernelINS_4gemm6kernel13GemmUniversalIN4cute5tupleIJiiiiEEENS1_10collective13CollectiveMmaINS1_37MainloopSm90TmaGmmaWarpSpecializedFP8ILi14ENS5_IJNS4_1CILi1EEENSA_ILi2EEESB_EEENS1_32KernelTmaWarpSpecializedPingpongEEENS5_IJNSA_ILi64EEESG_NSA_ILi128EEEEEENS_12float_e5m2_tENS5_IJlSB_lEEESJ_SK_NS4_8TiledMMAINS4_8MMA_AtomIJNS4_4SM904GMMA30MMA_64x64x32_F32E5M2E5M2_SS_TNILNSO_7ScaleInE1ELSQ_1EEEEEENS4_6LayoutINS5_IJSB_SB_SB_EEENS5_IJNSA_ILi0EEESV_SV_EEEEENS5_IJNS4_10UnderscoreESY_SY_EEEEENS4_23SM90_TMA_LOAD_MULTICASTENS4_14ComposedLayoutINS4_7SwizzleILi3ELi4ELi3EEENS4_18smem_ptr_flag_bitsILi8EEENST_INS5_IJNSA_ILi8EEESH_EEENS5_IJSH_SB_EEEEEEEvNS4_8identityENS4_13SM90_TMA_LOADES1B_vS1C_EENS_8epilogue10collective6detail29Sm90TmaWarpSpecializedAdapterINS1G_15DefaultEpilogueISJ_SK_SK_NS1F_6thread17LinearCombinationISJ_Li1EffLNS1K_9ScaleType4KindE0ELNS_15FloatRoundStyleE2ESJ_EENS1_15EpilogueDefaultEEEEEvvEEEEvNT_6ParamsE)
        /*0020*/ 	.word	0x00000000
.L_16:


//--------------------- .nv.compat                --------------------------
	.section	.nv.compat,"",@"SHT_CUDA_COMPAT_INFO"
	.align	4
        /*0000*/ 	.byte	0x02, 0x09, 0x01, 0x00, 0x02, 0x02, 0x04, 0x00, 0x02, 0x05, 0x05, 0x00, 0x03, 0x07, 0x01, 0x01
        /*0010*/ 	.byte	0x02, 0x03, 0x01, 0x00, 0x02, 0x06, 0x01, 0x00, 0x04, 0x0b, 0x08, 0x00, 0x00, 0x00, 0x00, 0x00
        /*0020*/ 	.byte	0x00, 0x00, 0x00, 0x00


//--------------------- .nv.info._ZN7cutlass13device_kernelINS_4gemm6kernel13GemmUniversalIN4cute5tupleIJiiiiEEENS1_10collective13CollectiveMmaINS1_37MainloopSm90TmaGmmaWarpSpecializedFP8ILi14ENS5_IJNS4_1CILi1EEENSA_ILi2EEESB_EEENS1_32KernelTmaWarpSpecializedPingpongEEENS5_IJNSA_ILi64EEESG_NSA_ILi128EEEEEENS_12float_e5m2_tENS5_IJlSB_lEEESJ_SK_NS4_8TiledMMAINS4_8MMA_AtomIJNS4_4SM904GMMA30MMA_64x64x32_F32E5M2E5M2_SS_TNILNSO_7ScaleInE1ELSQ_1EEEEEENS4_6LayoutINS5_IJSB_SB_SB_EEENS5_IJNSA_ILi0EEESV_SV_EEEEENS5_IJNS4_10UnderscoreESY_SY_EEEEENS4_23SM90_TMA_LOAD_MULTICASTENS4_14ComposedLayoutINS4_7SwizzleILi3ELi4ELi3EEENS4_18smem_ptr_flag_bitsILi8EEENST_INS5_IJNSA_ILi8EEESH_EEENS5_IJSH_SB_EEEEEEEvNS4_8identityENS4_13SM90_TMA_LOADES1B_vS1C_EENS_8epilogue10collective6detail29Sm90TmaWarpSpecializedAdapterINS1G_15DefaultEpilogueISJ_SK_SK_NS1F_6thread17LinearCombinationISJ_Li1EffLNS1K_9ScaleType4KindE0ELNS_15FloatRoundStyleE2ESJ_EENS1_15EpilogueDefaultEEEEEvvEEEEvNT_6ParamsE --------------------------
	.section	.nv.info._ZN7cutlass13device_kernelINS_4gemm6kernel13GemmUniversalIN4cute5tupleIJiiiiEEENS1_10collective13CollectiveMmaINS1_37MainloopSm90TmaGmmaWarpSpecializedFP8ILi14ENS5_IJNS4_1CILi1EEENSA_ILi2EEESB_EEENS1_32KernelTmaWarpSpecializedPingpongEEENS5_IJNSA_ILi64EEESG_NSA_ILi128EEEEEENS_12float_e5m2_tENS5_IJlSB_lEEESJ_SK_NS4_8TiledMMAINS4_8MMA_AtomIJNS4_4SM904GMMA30MMA_64x64x32_F32E5M2E5M2_SS_TNILNSO_7ScaleInE1ELSQ_1EEEEEENS4_6LayoutINS5_IJSB_SB_SB_EEENS5_IJNSA_ILi0EEESV_SV_EEEEENS5_IJNS4_10UnderscoreESY_SY_EEEEENS4_23SM90_TMA_LOAD_MULTICASTENS4_14ComposedLayoutINS4_7SwizzleILi3ELi4ELi3EEENS4_18smem_ptr_flag_bitsILi8EEENST_INS5_IJNSA_ILi8EEESH_EEENS5_IJSH_SB_EEEEEEEvNS4_8identityENS4_13SM90_TMA_LOADES1B_vS1C_EENS_8epilogue10collective6detail29Sm90TmaWarpSpecializedAdapterINS1G_15DefaultEpilogueISJ_SK_SK_NS1F_6thread17LinearCombinationISJ_Li1EffLNS1K_9ScaleType4KindE0ELNS_15FloatRoundStyleE2ESJ_EENS1_15EpilogueDefaultEEEEEvvEEEEvNT_6ParamsE,"",@"SHT_CUDA_INFO"
	.sectionflags	@""
	.align	4


	//----- nvinfo : EIATTR_CUDA_API_VERSION
	.align		4
        /*0000*/ 	.byte	0x04, 0x37
        /*0002*/ 	.short	(.L_18 - .L_17)
.L_17:
        /*0004*/ 	.word	0x00000082


	//----- nvinfo : EIATTR_KPARAM_INFO
	.align		4
.L_18:
        /*0008*/ 	.byte	0x04, 0x17
        /*000a*/ 	.short	(.L_20 - .L_19)
.L_19:
        /*000c*/ 	.word	0x00000000
        /*0010*/ 	.short	0x0000
        /*0012*/ 	.short	0x0070
        /*0014*/ 	.byte	0x00, 0xf0, 0x01, 0x10


	//----- nvinfo : EIATTR_SPARSE_MMA_MASK
	.align		4
.L_20:
        /*0018*/ 	.byte	0x03, 0x50
        /*001a*/ 	.short	0x0000


	//----- nvinfo : EIATTR_MAXREG_COUNT
	.align		4
        /*001c*/ 	.byte	0x03, 0x1b
        /*001e*/ 	.short	0x00a8


	//----- nvinfo : EIATTR_NUM_BARRIERS
	.align		4
        /*0020*/ 	.byte	0x02, 0x4c
        /*0022*/ 	.byte	0x01
	.zero		1


	//----- nvinfo : EIATTR_MERCURY_ISA_VERSION
	.align		4
        /*0024*/ 	.byte	0x03, 0x5f
        /*0026*/ 	.short	0x0101


	//----- nvinfo : EIATTR_INT_WARP_WIDE_INSTR_OFFSETS
	.align		4
        /*0028*/ 	.byte	0x04, 0x31
        /*002a*/ 	.short	(.L_22 - .L_21)


	//   ....[0]....
.L_21:
        /*002c*/ 	.word	0x00000640


	//   ....[1]....
        /*0030*/ 	.word	0x00000680


	//   ....[2]....
        /*0034*/ 	.word	0x000007b0


	//   ....[3]....
        /*0038*/ 	.word	0x000007e0


	//   ....[4]....
        /*003c*/ 	.word	0x000007f0


	//   ....[5]....
        /*0040*/ 	.word	0x00000800


	//   ....[6]....
        /*0044*/ 	.word	0x00000880


	//   ....[7]....
        /*0048*/ 	.word	0x000008d0


	//----- nvinfo : EIATTR_COOP_GROUP_MASK_REGIDS
	.align		4
.L_22:
        /*004c*/ 	.byte	0x04, 0x29
        /*004e*/ 	.short	(.L_24 - .L_23)


	//   ....[0]....
.L_23:
        /*0050*/ 	.word	0xffffffff


	//   ....[1]....
        /*0054*/ 	.word	0xffffffff


	//   ....[2]....
        /*0058*/ 	.word	0xffffffff


	//   ....[3]....
        /*005c*/ 	.word	0xffffffff


	//   ....[4]....
        /*0060*/ 	.word	0xffffffff


	//   ....[5]....
        /*0064*/ 	.word	0xffffffff


	//   ....[6]....
        /*0068*/ 	.word	0xffffffff


	//----- nvinfo : EIATTR_COOP_GROUP_INSTR_OFFSETS
	.align		4
.L_24:
        /*006c*/ 	.byte	0x04, 0x28
        /*006e*/ 	.short	(.L_26 - .L_25)


	//   ....[0]....
.L_25:
        /*0070*/ 	.word	0x00000060


	//   ....[1]....
        /*0074*/ 	.word	0x00000070


	//   ....[2]....
        /*0078*/ 	.word	0x00000130


	//   ....[3]....
        /*007c*/ 	.word	0x00000440


	//   ....[4]....
        /*0080*/ 	.word	0x00000480


	//   ....[5]....
        /*0084*/ 	.word	0x00000500


	//   ....[6]....
        /*0088*/ 	.word	0x00000a40


	//----- nvinfo : EIATTR_REG_RECONFIG
	.align		4
.L_26:
        /*008c*/ 	.byte	0x01, 0x54
	.zero		2


	//----- nvinfo : EIATTR_MBARRIER_INSTR_OFFSETS
	.align		4
        /*0090*/ 	.byte	0x04, 0x39
        /*0092*/ 	.short	(.L_28 - .L_27)


	//   ....[0]....
.L_27:
        /*0094*/ 	.word	0x00000260
        /*0098*/ 	.word	0x000000ff
        /*009c*/ 	.word	0x00000000
        /*00a0*/ 	.short	0x0100
        /*00a2*/ 	.byte	0x08
	.zero		1


	//   ....[1]....
        /*00a4*/ 	.word	0x00000270
        /*00a8*/ 	.word	0x000000ff
        /*00ac*/ 	.word	0x00000070
        /*00b0*/ 	.short	0x0100
        /*00b2*/ 	.byte	0x08
	.zero		1


	//   ....[2]....
        /*00b4*/ 	.word	0x00000280
        /*00b8*/ 	.word	0x000000ff
        /*00bc*/ 	.word	0x00000008
        /*00c0*/ 	.short	0x0100
        /*00c2*/ 	.byte	0x08
	.zero		1


	//   ....[3]....
        /*00c4*/ 	.word	0x00000290
        /*00c8*/ 	.word	0x000000ff
        /*00cc*/ 	.word	0x00000078
        /*00d0*/ 	.short	0x0100
        /*00d2*/ 	.byte	0x08
	.zero		1


	//   ....[4]....
        /*00d4*/ 	.word	0x000002a0
        /*00d8*/ 	.word	0x000000ff
        /*00dc*/ 	.word	0x00000010
        /*00e0*/ 	.short	0x0100
        /*00e2*/ 	.byte	0x08
	.zero		1


	//   ....[5]....
        /*00e4*/ 	.word	0x000002b0
        /*00e8*/ 	.word	0x000000ff
        /*00ec*/ 	.word	0x00000080
        /*00f0*/ 	.short	0x0100
        /*00f2*/ 	.byte	0x08
	.zero		1


	//   ....[6]....
        /*00f4*/ 	.word	0x000002c0
        /*00f8*/ 	.word	0x000000ff
        /*00fc*/ 	.word	0x00000018
        /*0100*/ 	.short	0x0100
        /*0102*/ 	.byte	0x08
	.zero		1


	//   ....[7]....
        /*0104*/ 	.word	0x000002d0
        /*0108*/ 	.word	0x000000ff
        /*010c*/ 	.word	0x00000088
        /*0110*/ 	.short	0x0100
        /*0112*/ 	.byte	0x08
	.zero		1


	//   ....[8]....
        /*0114*/ 	.word	0x000002e0
        /*0118*/ 	.word	0x000000ff
        /*011c*/ 	.word	0x00000020
        /*0120*/ 	.short	0x0100
        /*0122*/ 	.byte	0x08
	.zero		1


	//   ....[9]....
        /*0124*/ 	.word	0x000002f0
        /*0128*/ 	.word	0x000000ff
        /*012c*/ 	.word	0x00000090
        /*0130*/ 	.short	0x0100
        /*0132*/ 	.byte	0x08
	.zero		1


	//   ....[10]....
        /*0134*/ 	.word	0x00000300
        /*0138*/ 	.word	0x000000ff
        /*013c*/ 	.word	0x00000028
        /*0140*/ 	.short	0x0100
        /*0142*/ 	.byte	0x08
	.zero		1


	//   ....[11]....
        /*0144*/ 	.word	0x00000310
        /*0148*/ 	.word	0x000000ff
        /*014c*/ 	.word	0x00000098
        /*0150*/ 	.short	0x0100
        /*0152*/ 	.byte	0x08
	.zero		1


	//   ....[12]....
        /*0154*/ 	.word	0x00000320
        /*0158*/ 	.word	0x000000ff
        /*015c*/ 	.word	0x00000030
        /*0160*/ 	.short	0x0100
        /*0162*/ 	.byte	0x08
	.zero		1


	//   ....[13]....
        /*0164*/ 	.word	0x00000330
        /*0168*/ 	.word	0x000000ff
        /*016c*/ 	.word	0x000000a0
        /*0170*/ 	.short	0x0100
        /*0172*/ 	.byte	0x08
	.zero		1


	//   ....[14]....
        /*0174*/ 	.word	0x00000340
        /*0178*/ 	.word	0x000000ff
        /*017c*/ 	.word	0x00000038
        /*0180*/ 	.short	0x0100
        /*0182*/ 	.byte	0x08
	.zero		1


	//   ....[15]....
        /*0184*/ 	.word	0x00000350
        /*0188*/ 	.word	0x000000ff
        /*018c*/ 	.word	0x000000a8
        /*0190*/ 	.short	0x0100
        /*0192*/ 	.byte	0x08
	.zero		1


	//   ....[16]....
        /*0194*/ 	.word	0x00000360
        /*0198*/ 	.word	0x000000ff
        /*019c*/ 	.word	0x00000040
        /*01a0*/ 	.short	0x0100
        /*01a2*/ 	.byte	0x08
	.zero		1


	//   ....[17]....
        /*01a4*/ 	.word	0x00000370
        /*01a8*/ 	.word	0x000000ff
        /*01ac*/ 	.word	0x000000b0
        /*01b0*/ 	.short	0x0100
        /*01b2*/ 	.byte	0x08
	.zero		1


	//   ....[18]....
        /*01b4*/ 	.word	0x00000380
        /*01b8*/ 	.word	0x000000ff
        /*01bc*/ 	.word	0x00000048
        /*01c0*/ 	.short	0x0100
        /*01c2*/ 	.byte	0x08
	.zero		1


	//   ....[19]....
        /*01c4*/ 	.word	0x00000390
        /*01c8*/ 	.word	0x000000ff
        /*01cc*/ 	.word	0x000000b8
        /*01d0*/ 	.short	0x0100
        /*01d2*/ 	.byte	0x08
	.zero		1


	//   ....[20]....
        /*01d4*/ 	.word	0x000003a0
        /*01d8*/ 	.word	0x000000ff
        /*01dc*/ 	.word	0x00000050
        /*01e0*/ 	.short	0x0100
        /*01e2*/ 	.byte	0x08
	.zero		1


	//   ....[21]....
        /*01e4*/ 	.word	0x000003b0
        /*01e8*/ 	.word	0x000000ff
        /*01ec*/ 	.word	0x000000c0
        /*01f0*/ 	.short	0x0100
        /*01f2*/ 	.byte	0x08
	.zero		1


	//   ....[22]....
        /*01f4*/ 	.word	0x000003c0
        /*01f8*/ 	.word	0x000000ff
        /*01fc*/ 	.word	0x00000058
        /*0200*/ 	.short	0x0100
        /*0202*/ 	.byte	0x08
	.zero		1


	//   ....[23]....
        /*0204*/ 	.word	0x000003d0
        /*0208*/ 	.word	0x000000ff
        /*020c*/ 	.word	0x000000c8
        /*0210*/ 	.short	0x0100
        /*0212*/ 	.byte	0x08
	.zero		1


	//   ....[24]....
        /*0214*/ 	.word	0x000003e0
        /*0218*/ 	.word	0x000000ff
        /*021c*/ 	.word	0x00000060
        /*0220*/ 	.short	0x0100
        /*0222*/ 	.byte	0x08
	.zero		1


	//   ....[25]....
        /*0224*/ 	.word	0x000003f0
        /*0228*/ 	.word	0x000000ff
        /*022c*/ 	.word	0x000000d0
        /*0230*/ 	.short	0x0100
        /*0232*/ 	.byte	0x08
	.zero		1


	//   ....[26]....
        /*0234*/ 	.word	0x00000400
        /*0238*/ 	.word	0x000000ff
        /*023c*/ 	.word	0x00000068
        /*0240*/ 	.short	0x0100
        /*0242*/ 	.byte	0x08
	.zero		1


	//   ....[27]....
        /*0244*/ 	.word	0x00000410
        /*0248*/ 	.word	0x000000ff
        /*024c*/ 	.word	0x000000d8
        /*0250*/ 	.short	0x0100
        /*0252*/ 	.byte	0x08
	.zero		1


	//   ....[28]....
        /*0254*/ 	.word	0x00000900
        /*0258*/ 	.word	0x000000ff
        /*025c*/ 	.word	0x00000110
        /*0260*/ 	.short	0x0100
        /*0262*/ 	.byte	0x08
	.zero		1


	//   ....[29]....
        /*0264*/ 	.word	0x00000990
        /*0268*/ 	.word	0x000000ff
        /*026c*/ 	.word	0x00000118
        /*0270*/ 	.short	0x0100
        /*0272*/ 	.byte	0x08
	.zero		1


	//   ....[30]....
        /*0274*/ 	.word	0x000009c0
        /*0278*/ 	.word	0x000000ff
        /*027c*/ 	.word	0x000000f0
        /*0280*/ 	.short	0x0100
        /*0282*/ 	.byte	0x09
	.zero		1


	//   ....[31]....
        /*0284*/ 	.word	0x000009d0
        /*0288*/ 	.word	0x000000ff
        /*028c*/ 	.word	0x000000f8
        /*0290*/ 	.short	0x0100
        /*0292*/ 	.byte	0x09
	.zero		1


	//   ....[32]....
        /*0294*/ 	.word	0x000009e0
        /*0298*/ 	.word	0x000000ff
        /*029c*/ 	.word	0x00000100
        /*02a0*/ 	.short	0x0100
        /*02a2*/ 	.byte	0x09
	.zero		1


	//   ....[33]....
        /*02a4*/ 	.word	0x000009f0
        /*02a8*/ 	.word	0x000000ff
        /*02ac*/ 	.word	0x00000108
        /*02b0*/ 	.short	0x0100
        /*02b2*/ 	.byte	0x09
	.zero		1


	//   ....[34]....
        /*02b4*/ 	.word	0x000017e0
        /*02b8*/ 	.word	0x000000ff
        /*02bc*/ 	.word	0xfffffff8
        /*02c0*/ 	.short	0x010a
        /*02c2*/ 	.byte	0x0b
	.zero		1


	//   ....[35]....
        /*02c4*/ 	.word	0x00001ac0
        /*02c8*/ 	.word	0x000000ff
        /*02cc*/ 	.word	0x00000000
        /*02d0*/ 	.short	0x010a
        /*02d2*/ 	.byte	0x06
	.zero		1


	//   ....[36]....
        /*02d4*/ 	.word	0x00001b00
        /*02d8*/ 	.word	0x000000ff
        /*02dc*/ 	.word	0x00000000
        /*02e0*/ 	.short	0x010a
        /*02e2*/ 	.byte	0x06
	.zero		1


	//   ....[37]....
        /*02e4*/ 	.word	0x00002140
        /*02e8*/ 	.word	0x000000ff
        /*02ec*/ 	.word	0x00000000
        /*02f0*/ 	.short	0x010a
        /*02f2*/ 	.byte	0x10
	.zero		1


	//   ....[38]....
        /*02f4*/ 	.word	0x00002180
        /*02f8*/ 	.word	0x000000ff
        /*02fc*/ 	.word	0x00000000
        /*0300*/ 	.short	0x010a
        /*0302*/ 	.byte	0x10
	.zero		1


	//   ....[39]....
        /*0304*/ 	.word	0x00002620
        /*0308*/ 	.word	0x00000013
        /*030c*/ 	.word	0x00000000
        /*0310*/ 	.short	0x0101
        /*0312*/ 	.byte	0x3f
	.zero		1


	//   ....[40]....
        /*0314*/ 	.word	0x00002990
        /*0318*/ 	.word	0x0000000f
        /*031c*/ 	.word	0x00000000
        /*0320*/ 	.short	0x0101
        /*0322*/ 	.byte	0x17
	.zero		1


	//   ....[41]....
        /*0324*/ 	.word	0x00002ab0
        /*0328*/ 	.word	0x0000000e
        /*032c*/ 	.word	0x00000000
        /*0330*/ 	.short	0x0101
        /*0332*/ 	.byte	0x3f
	.zero		1


	//   ....[42]....
        /*0334*/ 	.word	0x00002b70
        /*0338*/ 	.word	0x000000ff
        /*033c*/ 	.word	0x00000008
        /*0340*/ 	.short	0x010a
        /*0342*/ 	.byte	0x0b
	.zero		1


	//   ....[43]....
        /*0344*/ 	.word	0x000053e0
        /*0348*/ 	.word	0x00000004
        /*034c*/ 	.word	0x00000000
        /*0350*/ 	.short	0x0101
        /*0352*/ 	.byte	0x17
	.zero		1


	//   ....[44]....
        /*0354*/ 	.word	0x00005d00
        /*0358*/ 	.word	0x00000013
        /*035c*/ 	.word	0x00000070
        /*0360*/ 	.short	0x010a
        /*0362*/ 	.byte	0x3f
	.zero		1


	//   ....[45]....
        /*0364*/ 	.word	0x00006110
        /*0368*/ 	.word	0x0000000a
        /*036c*/ 	.word	0x00000118
        /*0370*/ 	.short	0x0101
        /*0372*/ 	.byte	0x3f
	.zero		1


	//   ....[46]....
        /*0374*/ 	.word	0x000067f0
        /*0378*/ 	.word	0x00000005
        /*037c*/ 	.word	0x00000000
        /*0380*/ 	.short	0x010a
        /*0382*/ 	.byte	0x3f
	.zero		1


	//   ....[47]....
        /*0384*/ 	.word	0x00006870
        /*0388*/ 	.word	0x00000007
        /*038c*/ 	.word	0x00000000
        /*0390*/ 	.short	0x010a
        /*0392*/ 	.byte	0x3f
	.zero		1


	//   ....[48]....
        /*0394*/ 	.word	0x00006900
        /*0398*/ 	.word	0x00000006
        /*039c*/ 	.word	0x00000000
        /*03a0*/ 	.short	0x010a
        /*03a2*/ 	.byte	0x3f
	.zero		1


	//   ....[49]....
        /*03a4*/ 	.word	0x00006990
        /*03a8*/ 	.word	0x00000009
        /*03ac*/ 	.word	0x00000000
        /*03b0*/ 	.short	0x010a
        /*03b2*/ 	.byte	0x3f
	.zero		1


	//   ....[50]....
        /*03b4*/ 	.word	0x00006a20
        /*03b8*/ 	.word	0x00000006
        /*03bc*/ 	.word	0x00000000
        /*03c0*/ 	.short	0x010a
        /*03c2*/ 	.byte	0x3f
	.zero		1


	//   ....[51]....
        /*03c4*/ 	.word	0x00006ab0
        /*03c8*/ 	.word	0x00000009
        /*03cc*/ 	.word	0x00000000
        /*03d0*/ 	.short	0x010a
        /*03d2*/ 	.byte	0x3f
	.zero		1


	//   ....[52]....
        /*03d4*/ 	.word	0x00006b40
        /*03d8*/ 	.word	0x00000006
        /*03dc*/ 	.word	0x00000000
        /*03e0*/ 	.short	0x010a
        /*03e2*/ 	.byte	0x3f
	.zero		1


	//   ....[53]....
        /*03e4*/ 	.word	0x00006bd0
        /*03e8*/ 	.word	0x00000009
        /*03ec*/ 	.word	0x00000000
        /*03f0*/ 	.short	0x010a
        /*03f2*/ 	.byte	0x3f
	.zero		1


	//   ....[54]....
        /*03f4*/ 	.word	0x00006c60
        /*03f8*/ 	.word	0x00000006
        /*03fc*/ 	.word	0x00000000
        /*0400*/ 	.short	0x010a
        /*0402*/ 	.byte	0x3f
	.zero		1


	//   ....[55]....
        /*0404*/ 	.word	0x00006cf0
        /*0408*/ 	.word	0x00000009
        /*040c*/ 	.word	0x00000000
        /*0410*/ 	.short	0x010a
        /*0412*/ 	.byte	0x3f
	.zero		1


	//   ....[56]....
        /*0414*/ 	.word	0x00006d80
        /*0418*/ 	.word	0x00000006
        /*041c*/ 	.word	0x00000000
        /*0420*/ 	.short	0x010a
        /*0422*/ 	.byte	0x3f
	.zero		1


	//   ....[57]....
        /*0424*/ 	.word	0x00006e10
        /*0428*/ 	.word	0x00000009
        /*042c*/ 	.word	0x00000000
        /*0430*/ 	.short	0x010a
        /*0432*/ 	.byte	0x3f
	.zero		1


	//   ....[58]....
        /*0434*/ 	.word	0x00006ea0
        /*0438*/ 	.word	0x00000006
        /*043c*/ 	.word	0x00000000
        /*0440*/ 	.short	0x010a
        /*0442*/ 	.byte	0x3f
	.zero		1


	//   ....[59]....
        /*0444*/ 	.word	0x00006f30
        /*0448*/ 	.word	0x00000003
        /*044c*/ 	.word	0x00000000
        /*0450*/ 	.short	0x010a
        /*0452*/ 	.byte	0x3f
	.zero		1


	//   ....[60]....
        /*0454*/ 	.word	0x00006fa0
        /*0458*/ 	.word	0x0000000f
        /*045c*/ 	.word	0xfffffff8
        /*0460*/ 	.short	0x010a
        /*0462*/ 	.byte	0x3f
	.zero		1


	//   ....[61]....
        /*0464*/ 	.word	0x00007000
        /*0468*/ 	.word	0x0000000f
        /*046c*/ 	.word	0x00000000
        /*0470*/ 	.short	0x010a
        /*0472*/ 	.byte	0x3f
	.zero		1


	//   ....[62]....
        /*0474*/ 	.word	0x00007060
        /*0478*/ 	.word	0x00000013
        /*047c*/ 	.word	0x00000000
        /*0480*/ 	.short	0x010a
        /*0482*/ 	.byte	0x3f
	.zero		1


	//   ....[63]....
        /*0484*/ 	.word	0x000070c0
        /*0488*/ 	.word	0x0000000f
        /*048c*/ 	.word	0x00000008
        /*0490*/ 	.short	0x010a
        /*0492*/ 	.byte	0x3f
	.zero		1


	//   ....[64]....
        /*0494*/ 	.word	0x00007190
        /*0498*/ 	.word	0x00000013
        /*049c*/ 	.word	0x00000070
        /*04a0*/ 	.short	0x010a
        /*04a2*/ 	.byte	0x3f
	.zero		1


	//   ....[65]....
        /*04a4*/ 	.word	0x00007270
        /*04a8*/ 	.word	0x00000005
        /*04ac*/ 	.word	0x00000000
        /*04b0*/ 	.short	0x010a
        /*04b2*/ 	.byte	0x3f
	.zero		1


	//   ....[66]....
        /*04b4*/ 	.word	0x000072c0
        /*04b8*/ 	.word	0x00000007
        /*04bc*/ 	.word	0x00000000
        /*04c0*/ 	.short	0x010a
        /*04c2*/ 	.byte	0x3f
	.zero		1


	//   ....[67]....
        /*04c4*/ 	.word	0x00007310
        /*04c8*/ 	.word	0x00000006
        /*04cc*/ 	.word	0x00000000
        /*04d0*/ 	.short	0x010a
        /*04d2*/ 	.byte	0x3f
	.zero		1


	//   ....[68]....
        /*04d4*/ 	.word	0x00007360
        /*04d8*/ 	.word	0x00000009
        /*04dc*/ 	.word	0x00000000
        /*04e0*/ 	.short	0x010a
        /*04e2*/ 	.byte	0x3f
	.zero		1


	//   ....[69]....
        /*04e4*/ 	.word	0x000073b0
        /*04e8*/ 	.word	0x00000006
        /*04ec*/ 	.word	0x00000000
        /*04f0*/ 	.short	0x010a
        /*04f2*/ 	.byte	0x3f
	.zero		1


	//   ....[70]....
        /*04f4*/ 	.word	0x00007400
        /*04f8*/ 	.word	0x00000009
        /*04fc*/ 	.word	0x00000000
        /*0500*/ 	.short	0x010a
        /*0502*/ 	.byte	0x3f
	.zero		1


	//   ....[71]....
        /*0504*/ 	.word	0x00007450
        /*0508*/ 	.word	0x00000006
        /*050c*/ 	.word	0x00000000
        /*0510*/ 	.short	0x010a
        /*0512*/ 	.byte	0x3f
	.zero		1


	//   ....[72]....
        /*0514*/ 	.word	0x000074a0
        /*0518*/ 	.word	0x00000009
        /*051c*/ 	.word	0x00000000
        /*0520*/ 	.short	0x010a
        /*0522*/ 	.byte	0x3f
	.zero		1


	//   ....[73]....
        /*0524*/ 	.word	0x000074f0
        /*0528*/ 	.word	0x00000006
        /*052c*/ 	.word	0x00000000
        /*0530*/ 	.short	0x010a
        /*0532*/ 	.byte	0x3f
	.zero		1


	//   ....[74]....
        /*0534*/ 	.word	0x00007540
        /*0538*/ 	.word	0x00000009
        /*053c*/ 	.word	0x00000000
        /*0540*/ 	.short	0x010a
        /*0542*/ 	.byte	0x3f
	.zero		1


	//   ....[75]....
        /*0544*/ 	.word	0x00007590
        /*0548*/ 	.word	0x00000006
        /*054c*/ 	.word	0x00000000
        /*0550*/ 	.short	0x010a
        /*0552*/ 	.byte	0x3f
	.zero		1


	//   ....[76]....
        /*0554*/ 	.word	0x000075e0
        /*0558*/ 	.word	0x00000009
        /*055c*/ 	.word	0x00000000
        /*0560*/ 	.short	0x010a
        /*0562*/ 	.byte	0x3f
	.zero		1


	//   ....[77]....
        /*0564*/ 	.word	0x00007630
        /*0568*/ 	.word	0x00000006
        /*056c*/ 	.word	0x00000000
        /*0570*/ 	.short	0x010a
        /*0572*/ 	.byte	0x3f
	.zero		1


	//----- nvinfo : EIATTR_NUM_MBARRIERS
	.align		4
.L_28:
        /*0574*/ 	.byte	0x03, 0x38
        /*0576*/ 	.short	0x0022


	//----- nvinfo : EIATTR_EXIT_INSTR_OFFSETS
	.align		4
        /*0578*/ 	.byte	0x04, 0x1c
        /*057a*/ 	.short	(.L_30 - .L_29)


	//   ....[0]....
.L_29:
        /*057c*/ 	.word	0x000014a0


	//   ....[1]....
        /*0580*/ 	.word	0x00001500


	//   ....[2]....
        /*0584*/ 	.word	0x000059f0


	//   ....[3]....
        /*0588*/ 	.word	0x00005a20


	//   ....[4]....
        /*058c*/ 	.word	0x00006f80


	//----- nvinfo : EIATTR_MAX_THREADS
	.align		4
.L_30:
        /*0590*/ 	.byte	0x04, 0x05
        /*0592*/ 	.short	(.L_32 - .L_31)
.L_31:
        /*0594*/ 	.word	0x00000180
        /*0598*/ 	.word	0x00000001
        /*059c*/ 	.word	0x00000001


	//----- nvinfo : EIATTR_CRS_STACK_SIZE
	.align		4
.L_32:
        /*05a0*/ 	.byte	0x04, 0x1e
        /*05a2*/ 	.short	(.L_34 - .L_33)
.L_33:
        /*05a4*/ 	.word	0x00000000


	//----- nvinfo : EIATTR_CBANK_PARAM_SIZE
	.align		4
.L_34:
        /*05a8*/ 	.byte	0x03, 0x19
        /*05aa*/ 	.short	0x0470


	//----- nvinfo : EIATTR_PARAM_CBANK
	.align		4
        /*05ac*/ 	.byte	0x04, 0x0a
        /*05ae*/ 	.short	(.L_36 - .L_35)
	.align		4
.L_35:
        /*05b0*/ 	.word	index@(.nv.constant0._ZN7cutlass13device_kernelINS_4gemm6kernel13GemmUniversalIN4cute5tupleIJiiiiEEENS1_10collective13CollectiveMmaINS1_37MainloopSm90TmaGmmaWarpSpecializedFP8ILi14ENS5_IJNS4_1CILi1EEENSA_ILi2EEESB_EEENS1_32KernelTmaWarpSpecializedPingpongEEENS5_IJNSA_ILi64EEESG_NSA_ILi128EEEEEENS_12float_e5m2_tENS5_IJlSB_lEEESJ_SK_NS4_8TiledMMAINS4_8MMA_AtomIJNS4_4SM904GMMA30MMA_64x64x32_F32E5M2E5M2_SS_TNILNSO_7ScaleInE1ELSQ_1EEEEEENS4_6LayoutINS5_IJSB_SB_SB_EEENS5_IJNSA_ILi0EEESV_SV_EEEEENS5_IJNS4_10UnderscoreESY_SY_EEEEENS4_23SM90_TMA_LOAD_MULTICASTENS4_14ComposedLayoutINS4_7SwizzleILi3ELi4ELi3EEENS4_18smem_ptr_flag_bitsILi8EEENST_INS5_IJNSA_ILi8EEESH_EEENS5_IJSH_SB_EEEEEEEvNS4_8identityENS4_13SM90_TMA_LOADES1B_vS1C_EENS_8epilogue10collective6detail29Sm90TmaWarpSpecializedAdapterINS1G_15DefaultEpilogueISJ_SK_SK_NS1F_6thread17LinearCombinationISJ_Li1EffLNS1K_9ScaleType4KindE0ELNS_15FloatRoundStyleE2ESJ_EENS1_15EpilogueDefaultEEEEEvvEEEEvNT_6ParamsE)
        /*05b4*/ 	.short	0x0210
        /*05b6*/ 	.short	0x0470


	//----- nvinfo : EIATTR_SW_WAR
	.align		4
.L_36:
        /*05b8*/ 	.byte	0x04, 0x36
        /*05ba*/ 	.short	(.L_38 - .L_37)
.L_37:
        /*05bc*/ 	.word	0x00000008
.L_38:


//--------------------- .nv.callgraph             --------------------------
	.section	.nv.callgraph,"",@"SHT_CUDA_CALLGRAPH"
	.align	4
	.sectionentsize	8
	.align		4
        /*0000*/ 	.word	0x00000000
	.align		4
        /*0004*/ 	.word	0xffffffff
	.align		4
        /*0008*/ 	.word	0x00000000
	.align		4
        /*000c*/ 	.word	0xfffffffe
	.align		4
        /*0010*/ 	.word	0x00000000
	.align		4
        /*0014*/ 	.word	0xfffffffd
	.align		4
        /*0018*/ 	.word	0x00000000
	.align		4
        /*001c*/ 	.word	0xfffffffc


//--------------------- .nv.constant4             --------------------------
	.section	.nv.constant4,"a",@progbits
	.align	8
	.align		8
.nv.constant4:
        /*0000*/ 	.dword	_ZN39_INTERNAL_2ff38f46_4_k_cu_6532c090_42924cuda3std3__45__cpo5beginE
	.align		8
        /*0008*/ 	.dword	_ZN39_INTERNAL_2ff38f46_4_k_cu_6532c090_42924cuda3std3__45__cpo3endE
	.align		8
        /*0010*/ 	.dword	_ZN39_INTERNAL_2ff38f46_4_k_cu_6532c090_42924cuda3std3__45__cpo6cbeginE
	.align		8
        /*0018*/ 	.dword	_ZN39_INTERNAL_2ff38f46_4_k_cu_6532c090_42924cuda3std3__45__cpo4cendE
	.align		8
        /*0020*/ 	.dword	_ZN39_INTERNAL_2ff38f46_4_k_cu_6532c090_42924cuda3std3__441_GLOBAL__N__2ff38f46_4_k_cu_6532c090_42926ignoreE
	.align		8
        /*0028*/ 	.dword	_ZN39_INTERNAL_2ff38f46_4_k_cu_6532c090_42924cuda3std3__419piecewise_constructE
	.align		8
        /*0030*/ 	.dword	_ZN39_INTERNAL_2ff38f46_4_k_cu_6532c090_42924cuda3std3__48in_placeE
	.align		8
        /*0038*/ 	.dword	_ZN39_INTERNAL_2ff38f46_4_k_cu_6532c090_42924cuda3std6ranges3__45__cpo4swapE
	.align		8
        /*0040*/ 	.dword	_ZN39_INTERNAL_2ff38f46_4_k_cu_6532c090_42924cuda3std6ranges3__45__cpo9iter_moveE
	.align		8
        /*0048*/ 	.dword	_ZN39_INTERNAL_2ff38f46_4_k_cu_6532c090_42924cute7productE
	.align		8
        /*0050*/ 	.dword	_ZN39_INTERNAL_2ff38f46_4_k_cu_6532c090_42924cute1_E


//--------------------- .text._ZN7cutlass13device_kernelINS_4gemm6kernel13GemmUniversalIN4cute5tupleIJiiiiEEENS1_10collective13CollectiveMmaINS1_37MainloopSm90TmaGmmaWarpSpecializedFP8ILi14ENS5_IJNS4_1CILi1EEENSA_ILi2EEESB_EEENS1_32KernelTmaWarpSpecializedPingpongEEENS5_IJNSA_ILi64EEESG_NSA_ILi128EEEEEENS_12float_e5m2_tENS5_IJlSB_lEEESJ_SK_NS4_8TiledMMAINS4_8MMA_AtomIJNS4_4SM904GMMA30MMA_64x64x32_F32E5M2E5M2_SS_TNILNSO_7ScaleInE1ELSQ_1EEEEEENS4_6LayoutINS5_IJSB_SB_SB_EEENS5_IJNSA_ILi0EEESV_SV_EEEEENS5_IJNS4_10UnderscoreESY_SY_EEEEENS4_23SM90_TMA_LOAD_MULTICASTENS4_14ComposedLayoutINS4_7SwizzleILi3ELi4ELi3EEENS4_18smem_ptr_flag_bitsILi8EEENST_INS5_IJNSA_ILi8EEESH_EEENS5_IJSH_SB_EEEEEEEvNS4_8identityENS4_13SM90_TMA_LOADES1B_vS1C_EENS_8epilogue10collective6detail29Sm90TmaWarpSpecializedAdapterINS1G_15DefaultEpilogueISJ_SK_SK_NS1F_6thread17LinearCombinationISJ_Li1EffLNS1K_9ScaleType4KindE0ELNS_15FloatRoundStyleE2ESJ_EENS1_15EpilogueDefaultEEEEEvvEEEEvNT_6ParamsE --------------------------
	.section	.text._ZN7cutlass13device_kernelINS_4gemm6kernel13GemmUniversalIN4cute5tupleIJiiiiEEENS1_10collective13CollectiveMmaINS1_37MainloopSm90TmaGmmaWarpSpecializedFP8ILi14ENS5_IJNS4_1CILi1EEENSA_ILi2EEESB_EEENS1_32KernelTmaWarpSpecializedPingpongEEENS5_IJNSA_ILi64EEESG_NSA_ILi128EEEEEENS_12float_e5m2_tENS5_IJlSB_lEEESJ_SK_NS4_8TiledMMAINS4_8MMA_AtomIJNS4_4SM904GMMA30MMA_64x64x32_F32E5M2E5M2_SS_TNILNSO_7ScaleInE1ELSQ_1EEEEEENS4_6LayoutINS5_IJSB_SB_SB_EEENS5_IJNSA_ILi0EEESV_SV_EEEEENS5_IJNS4_10UnderscoreESY_SY_EEEEENS4_23SM90_TMA_LOAD_MULTICASTENS4_14ComposedLayoutINS4_7SwizzleILi3ELi4ELi3EEENS4_18smem_ptr_flag_bitsILi8EEENST_INS5_IJNSA_ILi8EEESH_EEENS5_IJSH_SB_EEEEEEEvNS4_8identityENS4_13SM90_TMA_LOADES1B_vS1C_EENS_8epilogue10collective6detail29Sm90TmaWarpSpecializedAdapterINS1G_15DefaultEpilogueISJ_SK_SK_NS1F_6thread17LinearCombinationISJ_Li1EffLNS1K_9ScaleType4KindE0ELNS_15FloatRoundStyleE2ESJ_EENS1_15EpilogueDefaultEEEEEvvEEEEvNT_6ParamsE,"ax",@progbits
	.align	128
.text._ZN7cutlass13device_kernelINS_4gemm6kernel13GemmUniversalIN4cute5tupleIJiiiiEEENS1_10collective13CollectiveMmaINS1_37MainloopSm90TmaGmmaWarpSpecializedFP8ILi14ENS5_IJNS4_1CILi1EEENSA_ILi2EEESB_EEENS1_32KernelTmaWarpSpecializedPingpongEEENS5_IJNSA_ILi64EEESG_NSA_ILi128EEEEEENS_12float_e5m2_tENS5_IJlSB_lEEESJ_SK_NS4_8TiledMMAINS4_8MMA_AtomIJNS4_4SM904GMMA30MMA_64x64x32_F32E5M2E5M2_SS_TNILNSO_7ScaleInE1ELSQ_1EEEEEENS4_6LayoutINS5_IJSB_SB_SB_EEENS5_IJNSA_ILi0EEESV_SV_EEEEENS5_IJNS4_10UnderscoreESY_SY_EEEEENS4_23SM90_TMA_LOAD_MULTICASTENS4_14ComposedLayoutINS4_7SwizzleILi3ELi4ELi3EEENS4_18smem_ptr_flag_bitsILi8EEENST_INS5_IJNSA_ILi8EEESH_EEENS5_IJSH_SB_EEEEEEEvNS4_8identityENS4_13SM90_TMA_LOADES1B_vS1C_EENS_8epilogue10collective6detail29Sm90TmaWarpSpecializedAdapterINS1G_15DefaultEpilogueISJ_SK_SK_NS1F_6thread17LinearCombinationISJ_Li1EffLNS1K_9ScaleType4KindE0ELNS_15FloatRoundStyleE2ESJ_EENS1_15EpilogueDefaultEEEEEvvEEEEvNT_6ParamsE:
        .type           _ZN7cutlass13device_kernelINS_4gemm6kernel13GemmUniversalIN4cute5tupleIJiiiiEEENS1_10collective13CollectiveMmaINS1_37MainloopSm90TmaGmmaWarpSpecializedFP8ILi14ENS5_IJNS4_1CILi1EEENSA_ILi2EEESB_EEENS1_32KernelTmaWarpSpecializedPingpongEEENS5_IJNSA_ILi64EEESG_NSA_ILi128EEEEEENS_12float_e5m2_tENS5_IJlSB_lEEESJ_SK_NS4_8TiledMMAINS4_8MMA_AtomIJNS4_4SM904GMMA30MMA_64x64x32_F32E5M2E5M2_SS_TNILNSO_7ScaleInE1ELSQ_1EEEEEENS4_6LayoutINS5_IJSB_SB_SB_EEENS5_IJNSA_ILi0EEESV_SV_EEEEENS5_IJNS4_10UnderscoreESY_SY_EEEEENS4_23SM90_TMA_LOAD_MULTICASTENS4_14ComposedLayoutINS4_7SwizzleILi3ELi4ELi3EEENS4_18smem_ptr_flag_bitsILi8EEENST_INS5_IJNSA_ILi8EEESH_EEENS5_IJSH_SB_EEEEEEEvNS4_8identityENS4_13SM90_TMA_LOADES1B_vS1C_EENS_8epilogue10collective6detail29Sm90TmaWarpSpecializedAdapterINS1G_15DefaultEpilogueISJ_SK_SK_NS1F_6thread17LinearCombinationISJ_Li1EffLNS1K_9ScaleType4KindE0ELNS_15FloatRoundStyleE2ESJ_EENS1_15EpilogueDefaultEEEEEvvEEEEvNT_6ParamsE,@function
        .size           _ZN7cutlass13device_kernelINS_4gemm6kernel13GemmUniversalIN4cute5tupleIJiiiiEEENS1_10collective13CollectiveMmaINS1_37MainloopSm90TmaGmmaWarpSpecializedFP8ILi14ENS5_IJNS4_1CILi1EEENSA_ILi2EEESB_EEENS1_32KernelTmaWarpSpecializedPingpongEEENS5_IJNSA_ILi64EEESG_NSA_ILi128EEEEEENS_12float_e5m2_tENS5_IJlSB_lEEESJ_SK_NS4_8TiledMMAINS4_8MMA_AtomIJNS4_4SM904GMMA30MMA_64x64x32_F32E5M2E5M2_SS_TNILNSO_7ScaleInE1ELSQ_1EEEEEENS4_6LayoutINS5_IJSB_SB_SB_EEENS5_IJNSA_ILi0EEESV_SV_EEEEENS5_IJNS4_10UnderscoreESY_SY_EEEEENS4_23SM90_TMA_LOAD_MULTICASTENS4_14ComposedLayoutINS4_7SwizzleILi3ELi4ELi3EEENS4_18smem_ptr_flag_bitsILi8EEENST_INS5_IJNSA_ILi8EEESH_EEENS5_IJSH_SB_EEEEEEEvNS4_8identityENS4_13SM90_TMA_LOADES1B_vS1C_EENS_8epilogue10collective6detail29Sm90TmaWarpSpecializedAdapterINS1G_15DefaultEpilogueISJ_SK_SK_NS1F_6thread17LinearCombinationISJ_Li1EffLNS1K_9ScaleType4KindE0ELNS_15FloatRoundStyleE2ESJ_EENS1_15EpilogueDefaultEEEEEvvEEEEvNT_6ParamsE,(.L_x_167 - _ZN7cutlass13device_kernelINS_4gemm6kernel13GemmUniversalIN4cute5tupleIJiiiiEEENS1_10collective13CollectiveMmaINS1_37MainloopSm90TmaGmmaWarpSpecializedFP8ILi14ENS5_IJNS4_1CILi1EEENSA_ILi2EEESB_EEENS1_32KernelTmaWarpSpecializedPingpongEEENS5_IJNSA_ILi64EEESG_NSA_ILi128EEEEEENS_12float_e5m2_tENS5_IJlSB_lEEESJ_SK_NS4_8TiledMMAINS4_8MMA_AtomIJNS4_4SM904GMMA30MMA_64x64x32_F32E5M2E5M2_SS_TNILNSO_7ScaleInE1ELSQ_1EEEEEENS4_6LayoutINS5_IJSB_SB_SB_EEENS5_IJNSA_ILi0EEESV_SV_EEEEENS5_IJNS4_10UnderscoreESY_SY_EEEEENS4_23SM90_TMA_LOAD_MULTICASTENS4_14ComposedLayoutINS4_7SwizzleILi3ELi4ELi3EEENS4_18smem_ptr_flag_bitsILi8EEENST_INS5_IJNSA_ILi8EEESH_EEENS5_IJSH_SB_EEEEEEEvNS4_8identityENS4_13SM90_TMA_LOADES1B_vS1C_EENS_8epilogue10collective6detail29Sm90TmaWarpSpecializedAdapterINS1G_15DefaultEpilogueISJ_SK_SK_NS1F_6thread17LinearCombinationISJ_Li1EffLNS1K_9ScaleType4KindE0ELNS_15FloatRoundStyleE2ESJ_EENS1_15EpilogueDefaultEEEEEvvEEEEvNT_6ParamsE)
        .other          _ZN7cutlass13device_kernelINS_4gemm6kernel13GemmUniversalIN4cute5tupleIJiiiiEEENS1_10collective13CollectiveMmaINS1_37MainloopSm90TmaGmmaWarpSpecializedFP8ILi14ENS5_IJNS4_1CILi1EEENSA_ILi2EEESB_EEENS1_32KernelTmaWarpSpecializedPingpongEEENS5_IJNSA_ILi64EEESG_NSA_ILi128EEEEEENS_12float_e5m2_tENS5_IJlSB_lEEESJ_SK_NS4_8TiledMMAINS4_8MMA_AtomIJNS4_4SM904GMMA30MMA_64x64x32_F32E5M2E5M2_SS_TNILNSO_7ScaleInE1ELSQ_1EEEEEENS4_6LayoutINS5_IJSB_SB_SB_EEENS5_IJNSA_ILi0EEESV_SV_EEEEENS5_IJNS4_10UnderscoreESY_SY_EEEEENS4_23SM90_TMA_LOAD_MULTICASTENS4_14ComposedLayoutINS4_7SwizzleILi3ELi4ELi3EEENS4_18smem_ptr_flag_bitsILi8EEENST_INS5_IJNSA_ILi8EEESH_EEENS5_IJSH_SB_EEEEEEEvNS4_8identityENS4_13SM90_TMA_LOADES1B_vS1C_EENS_8epilogue10collective6detail29Sm90TmaWarpSpecializedAdapterINS1G_15DefaultEpilogueISJ_SK_SK_NS1F_6thread17LinearCombinationISJ_Li1EffLNS1K_9ScaleType4KindE0ELNS_15FloatRoundStyleE2ESJ_EENS1_15EpilogueDefaultEEEEEvvEEEEvNT_6ParamsE,@"STO_CUDA_ENTRY STV_DEFAULT"
_ZN7cutlass13device_kernelINS_4gemm6kernel13GemmUniversalIN4cute5tupleIJiiiiEEENS1_10collective13CollectiveMmaINS1_37MainloopSm90TmaGmmaWarpSpecializedFP8ILi14ENS5_IJNS4_1CILi1EEENSA_ILi2EEESB_EEENS1_32KernelTmaWarpSpecializedPingpongEEENS5_IJNSA_ILi64EEESG_NSA_ILi128EEEEEENS_12float_e5m2_tENS5_IJlSB_lEEESJ_SK_NS4_8TiledMMAINS4_8MMA_AtomIJNS4_4SM904GMMA30MMA_64x64x32_F32E5M2E5M2_SS_TNILNSO_7ScaleInE1ELSQ_1EEEEEENS4_6LayoutINS5_IJSB_SB_SB_EEENS5_IJNSA_ILi0EEESV_SV_EEEEENS5_IJNS4_10UnderscoreESY_SY_EEEEENS4_23SM90_TMA_LOAD_MULTICASTENS4_14ComposedLayoutINS4_7SwizzleILi3ELi4ELi3EEENS4_18smem_ptr_flag_bitsILi8EEENST_INS5_IJNSA_ILi8EEESH_EEENS5_IJSH_SB_EEEEEEEvNS4_8identityENS4_13SM90_TMA_LOADES1B_vS1C_EENS_8epilogue10collective6detail29Sm90TmaWarpSpecializedAdapterINS1G_15DefaultEpilogueISJ_SK_SK_NS1F_6thread17LinearCombinationISJ_Li1EffLNS1K_9ScaleType4KindE0ELNS_15FloatRoundStyleE2ESJ_EENS1_15EpilogueDefaultEEEEEvvEEEEvNT_6ParamsE:
[----:B------:R-:W-:Y:S01]  /*0000*/  LDC R1, c[0x0][0x28] ;  /* 0x00000a00ff017b82 */ /* 0x000fe20000000800 */
[----:B------:R-:W0:Y:S01]  /*0010*/  S2R R11, SR_TID.X ;  /* 0x00000000000b7919 */ /* 0x000e220000002100 */
[----:B------:R-:W-:Y:S01]  /*0020*/  ELECT P0, URZ, PT ;  /* 0x00000000003f782f */ /* 0x000fe20003800000 */
[----:B------:R-:W-:Y:S01]  /*0030*/  BSSY B0, `(.L_x_0) ;  /* 0x000000f000007945 */ /* 0x000fe20003800000 */
[--C-:B0-----:R-:W-:Y:S02]  /*0040*/  SHF.R.U32.HI R0, RZ, 0x5, R11.reuse ;  /* 0x00000005ff007819 */ /* 0x101fe4000001160b */
[----:B------:R-:W-:-:S03]  /*0050*/  SHF.R.U32.HI R5, RZ, 0x7, R11 ;  /* 0x00000007ff057819 */ /* 0x000fc6000001160b */
[----:B------:R-:W0:Y:S04]  /*0060*/  SHFL.IDX PT, R2, R0, RZ, 0x1f ;  /* 0x00001fff00027589 */ /* 0x000e2800000e0000 */
[----:B------:R1:W2:Y:S01]  /*0070*/  SHFL.IDX PT, R6, R5, RZ, 0x1f ;  /* 0x00001fff05067589 */ /* 0x0002a200000e0000 */
[----:B0-----:R-:W-:-:S13]  /*0080*/  ISETP.NE.OR P0, PT, R2, RZ, !P0 ;  /* 0x000000ff0200720c */ /* 0x001fda0004705670 */
[----:B-12---:R-:W-:Y:S05]  /*0090*/  @P0 BRA `(.L_x_1) ;  /* 0x0000000000200947 */ /* 0x006fea0003800000 */
[----:B------:R-:W-:Y:S02]  /*00a0*/  ULDC.64 UR4, c[0x0][0x198] ;  /* 0x0000660000047ab9 */ /* 0x000fe40000000a00 */
[----:B------:R-:W-:Y:S02]  /*00b0*/  UIADD3 UR6, UP0, UR4, 0xf0, URZ ;  /* 0x000000f004067890 */ /* 0x000fe4000ff1e03f */
[----:B------:R-:W-:Y:S02]  /*00c0*/  UIADD3 UR4, UP1, UR4, 0x1f0, URZ ;  /* 0x000001f004047890 */ /* 0x000fe4000ff3e03f */
[----:B------:R-:W-:Y:S02]  /*00d0*/  UIADD3.X UR7, URZ, UR5, URZ, UP0, !UPT ;  /* 0x000000053f077290 */ /* 0x000fe400087fe43f */
[----:B------:R-:W-:-:S07]  /*00e0*/  UIADD3.X UR5, URZ, UR5, URZ, UP1, !UPT ;  /* 0x000000053f057290 */ /* 0x000fce0008ffe43f */
[----:B------:R0:W-:Y:S02]  /*00f0*/  UTMACCTL.PF [UR6] ;  /* 0x00000000060079b9 */ /* 0x0001e40008040000 */
[----:B------:R0:W-:Y:S02]  /*0100*/  UTMACCTL.PF [UR4] ;  /* 0x00000000040079b9 */ /* 0x0001e40008040000 */
[----:B0-----:R-:W-:Y:S01]  /*0110*/  NOP ;  /* 0x0000000000007918 */ /* 0x001fe20000000000 */
.L_x_1:
[----:B------:R-:W-:Y:S05]  /*0120*/  BSYNC B0 ;  /* 0x0000000000007941 */ /* 0x000fea0003800000 */
.L_x_0:
[----:B------:R-:W0:Y:S01]  /*0130*/  SHFL.IDX PT, R7, R0, RZ, 0x1f ;  /* 0x00001fff00077589 */ /* 0x000e2200000e0000 */
[----:B------:R-:W-:Y:S02]  /*0140*/  SHF.R.S32.HI R4, RZ, 0x1f, R11 ;  /* 0x0000001fff047819 */ /* 0x000fe4000001140b */
[----:B0-----:R-:W-:-:S13]  /*0150*/  ISETP.NE.AND P0, PT, R7, RZ, PT ;  /* 0x000000ff0700720c */ /* 0x001fda0003f05270 */
[----:B------:R-:W-:Y:S05]  /*0160*/  @P0 BRA `(.L_x_2) ;  /* 0x0000000000b40947 */ /* 0x000fea0003800000 */
[----:B------:R-:W-:Y:S01]  /*0170*/  ELECT P0, URZ, PT ;  /* 0x00000000003f782f */ /* 0x000fe20003800000 */
[----:B------:R-:W-:-:S12]  /*0180*/  BSSY B0, `(.L_x_2) ;  /* 0x000002b000007945 */ /* 0x000fd80003800000 */
[----:B------:R-:W-:Y:S05]  /*0190*/  @!P0 BRA `(.L_x_3) ;  /* 0x0000000000a48947 */ /* 0x000fea0003800000 */
[----:B------:R-:W0:Y:S01]  /*01a0*/  S2UR UR8, SR_CgaCtaId ;  /* 0x00000000000879c3 */ /* 0x000e220000008800 */
[----:B------:R-:W-:Y:S01]  /*01b0*/  UMOV UR4, 0x400 ;  /* 0x0000040000047882 */ /* 0x000fe20000000000 */
[----:B------:R-:W-:Y:S01]  /*01c0*/  UMOV UR5, 0x1 ;  /* 0x0000000100057882 */ /* 0x000fe20000000000 */
[----:B------:R-:W-:Y:S02]  /*01d0*/  UMOV UR6, 0x2 ;  /* 0x0000000200067882 */ /* 0x000fe40000000000 */
[----:B------:R-:W-:-:S04]  /*01e0*/  UIADD3 UR6, -UR6, 0x100000, URZ ;  /* 0x0010000006067890 */ /* 0x000fc8000fffe13f */
[----:B------:R-:W-:Y:S02]  /*01f0*/  USHF.L.U32 UR7, UR6, 0xb, URZ ;  /* 0x0000000b06077899 */ /* 0x000fe4000800063f */
[----:B------:R-:W-:Y:S02]  /*0200*/  USHF.L.U32 UR6, UR6, 0x1, URZ ;  /* 0x0000000106067899 */ /* 0x000fe4000800063f */
[----:B0-----:R-:W-:Y:S02]  /*0210*/  ULEA UR8, UR8, UR4, 0x18 ;  /* 0x0000000408087291 */ /* 0x001fe4000f8ec03f */
[----:B------:R-:W-:-:S04]  /*0220*/  UIADD3 UR4, -UR5, 0x100000, URZ ;  /* 0x0010000005047890 */ /* 0x000fc8000fffe13f */
[----:B------:R-:W-:Y:S02]  /*0230*/  USHF.L.U32 UR5, UR4, 0xb, URZ ;  /* 0x0000000b04057899 */ /* 0x000fe4000800063f */
[----:B------:R-:W-:Y:S01]  /*0240*/  USHF.L.U32 UR4, UR4, 0x1, URZ ;  /* 0x0000000104047899 */ /* 0x000fe2000800063f */
[----:B------:R-:W0:Y:S11]  /*0250*/  FENCE.VIEW.ASYNC.S ;  /* 0x00000000000073c6 */ /* 0x000e360000000000 */
[----:B0-----:R0:W1:Y:S01]  /*0260*/  SYNCS.EXCH.64 URZ, [UR8], UR4 ;  /* 0x00000004083f75b2 */ /* 0x0010620008000100 */
[----:B------:R0:W2:Y:S01]  /*0270*/  SYNCS.EXCH.64 URZ, [UR8+0x70], UR6 ;  /* 0x00007006083f75b2 */ /* 0x0000a20008000100 */
[----:B------:R0:W3:Y:S01]  /*0280*/  SYNCS.EXCH.64 URZ, [UR8+0x8], UR4 ;  /* 0x00000804083f75b2 */ /* 0x0000e20008000100 */
[----:B------:R0:W4:Y:S01]  /*0290*/  SYNCS.EXCH.64 URZ, [UR8+0x78], UR6 ;  /* 0x00007806083f75b2 */ /* 0x0001220008000100 */
[----:B------:R0:W0:Y:S01]  /*02a0*/  SYNCS.EXCH.64 URZ, [UR8+0x10], UR4 ;  /* 0x00001004083f75b2 */ /* 0x0000220008000100 */
        /* <DEDUP_REMOVED lines=23> */
[----:B-1234-:R-:W-:Y:S01]  /*0420*/  NOP ;  /* 0x0000000000007918 */ /* 0x01efe20000000000 */
.L_x_3:
[----:B0-----:R-:W-:Y:S05]  /*0430*/  BSYNC B0 ;  /* 0x0000000000007941 */ /* 0x001fea0003800000 */
.L_x_2:
[----:B------:R-:W0:Y:S01]  /*0440*/  SHFL.IDX PT, R9, R0, RZ, 0x1f ;  /* 0x00001fff00097589 */ /* 0x000e2200000e0000 */
[----:B------:R-:W-:Y:S01]  /*0450*/  LEA.HI R4, R4, R11, RZ, 0x7 ;  /* 0x0000000b04047211 */ /* 0x000fe200078f38ff */
[----:B------:R-:W1:Y:S01]  /*0460*/  S2UR UR13, SR_CTAID.X ;  /* 0x00000000000d79c3 */ /* 0x000e620000002500 */
[----:B------:R-:W-:Y:S01]  /*0470*/  ELECT P0, URZ, PT ;  /* 0x00000000003f782f */ /* 0x000fe20003800000 */
[----:B------:R2:W3:Y:S01]  /*0480*/  SHFL.IDX PT, R8, R0, RZ, 0x1f ;  /* 0x00001fff00087589 */ /* 0x0004e200000e0000 */
[----:B------:R-:W-:Y:S02]  /*0490*/  LOP3.LUT R4, R4, 0xffffff80, RZ, 0xc0, !PT ;  /* 0xffffff8004047812 */ /* 0x000fe400078ec0ff */
[----:B------:R-:W-:Y:S01]  /*04a0*/  ELECT P1, URZ, PT ;  /* 0x00000000003f782f */ /* 0x000fe20003820000 */
[----:B------:R-:W-:Y:S01]  /*04b0*/  NOP ;  /* 0x0000000000007918 */ /* 0x000fe20000000000 */
[----:B------:R-:W4:Y:S01]  /*04c0*/  S2R R14, SR_CTAID.Y ;  /* 0x00000000000e7919 */ /* 0x000f220000002600 */
[----:B------:R-:W-:Y:S01]  /*04d0*/  ULDC UR4, c[0x0][0x150] ;  /* 0x0000540000047ab9 */ /* 0x000fe20000000800 */
[----:B------:R-:W-:Y:S01]  /*04e0*/  IMAD.IADD R10, R11, 0x1, -R4 ;  /* 0x000000010b0a7824 */ /* 0x000fe200078e0a04 */
[----:B------:R-:W5:Y:S01]  /*04f0*/  LDC R12, c[0x0][0x140] ;  /* 0x00005000ff0c7b82 */ /* 0x000f620000000800 */
[----:B------:R4:W4:Y:S01]  /*0500*/  SHFL.IDX PT, R13, R5, RZ, 0x1f ;  /* 0x00001fff050d7589 */ /* 0x00092200000e0000 */
[----:B--2---:R-:W-:Y:S01]  /*0510*/  SHF.R.S32.HI R0, RZ, 0x1f, R7 ;  /* 0x0000001fff007819 */ /* 0x004fe20000011407 */
[----:B------:R-:W-:Y:S01]  /*0520*/  UMOV UR12, 0x80 ;  /* 0x00000080000c7882 */ /* 0x000fe20000000000 */
[----:B------:R-:W-:Y:S01]  /*0530*/  SHF.R.S32.HI R23, RZ, 0x1f, R10 ;  /* 0x0000001fff177819 */ /* 0x000fe2000001140a */
[----:B------:R-:W-:Y:S01]  /*0540*/  NOP ;  /* 0x0000000000007918 */ /* 0x000fe20000000000 */
[----:B------:R-:W-:Y:S01]  /*0550*/  LEA.HI R0, R0, R7, RZ, 0x2 ;  /* 0x0000000700007211 */ /* 0x000fe200078f10ff */
[----:B------:R-:W-:Y:S01]  /*0560*/  VIADD R40, R6, 0xffffffff ;  /* 0xffffffff06287836 */ /* 0x000fe20000000000 */
[----:B------:R-:W-:Y:S01]  /*0570*/  LEA.HI R3, R23, R10, RZ, 0x3 ;  /* 0x0000000a17037211 */ /* 0x000fe200078f18ff */
[----:B------:R-:W2:Y:S01]  /*0580*/  LDC R25, c[0x0][0x148] ;  /* 0x00005200ff197b82 */ /* 0x000ea20000000800 */
[----:B------:R-:W-:-:S02]  /*0590*/  LOP3.LUT R0, R0, 0x3ffffffc, RZ, 0xc0, !PT ;  /* 0x3ffffffc00007812 */ /* 0x000fc400078ec0ff */
[--C-:B------:R-:W-:Y:S02]  /*05a0*/  SHF.R.S32.HI R4, RZ, 0x3, R3.reuse ;  /* 0x00000003ff047819 */ /* 0x100fe40000011403 */
[----:B0-----:R-:W-:Y:S01]  /*05b0*/  ISETP.NE.OR P0, PT, R9, RZ, !P0 ;  /* 0x000000ff0900720c */ /* 0x001fe20004705670 */
[----:B------:R-:W-:Y:S01]  /*05c0*/  IMAD.IADD R0, R7, 0x1, -R0 ;  /* 0x0000000107007824 */ /* 0x000fe200078e0a00 */
[----:B------:R-:W-:Y:S02]  /*05d0*/  SHF.R.S32.HI R3, RZ, 0x1f, R3 ;  /* 0x0000001fff037819 */ /* 0x000fe40000011403 */
[----:B---3--:R-:W-:Y:S02]  /*05e0*/  ISETP.NE.OR P1, PT, R8, RZ, !P1 ;  /* 0x000000ff0800720c */ /* 0x008fe40004f25670 */
[----:B------:R-:W-:Y:S01]  /*05f0*/  LEA.HI R3, R3, R4, RZ, 0x2 ;  /* 0x0000000403037211 */ /* 0x000fe200078f10ff */
[----:B------:R-:W0:Y:S01]  /*0600*/  LDC R8, c[0x0][0x144] ;  /* 0x00005100ff087b82 */ /* 0x000e220000000800 */
[----:B------:R-:W-:-:S02]  /*0610*/  ISETP.GE.U32.AND P5, PT, R40, 0x2, PT ;  /* 0x000000022800780c */ /* 0x000fc40003fa6070 */
[----:B------:R-:W-:Y:S02]  /*0620*/  LOP3.LUT R9, R3, 0xfffffffc, RZ, 0xc0, !PT ;  /* 0xfffffffc03097812 */ /* 0x000fe400078ec0ff */
[----:B------:R-:W-:Y:S01]  /*0630*/  SHF.R.S32.HI R3, RZ, 0x1f, R2 ;  /* 0x0000001fff037819 */ /* 0x000fe20000011402 */
[----:B------:R-:W-:Y:S01]  /*0640*/  VOTEU.ALL UP0, P0 ;  /* 0x00000000003f7886 */ /* 0x000fe20000000000 */
[----:B-----5:R-:W-:Y:S01]  /*0650*/  ISETP.EQ.U32.AND P3, PT, R12, 0x1, PT ;  /* 0x000000010c00780c */ /* 0x020fe20003f62070 */
[----:B------:R-:W-:Y:S01]  /*0660*/  IMAD.IADD R9, R4, 0x1, -R9 ;  /* 0x0000000104097824 */ /* 0x000fe200078e0a09 */
[----:B-1----:R-:W-:Y:S01]  /*0670*/  I2FP.F32.U32 R4, UR13 ;  /* 0x0000000d00047c45 */ /* 0x002fe20008201000 */
[----:B------:R-:W-:Y:S01]  /*0680*/  VOTEU.ALL UP1, P1 ;  /* 0x00000000003f7886 */ /* 0x000fe20000820000 */
[----:B------:R-:W1:Y:S01]  /*0690*/  @!UP0 S2UR UR7, SR_CgaCtaId ;  /* 0x00000000000789c3 */ /* 0x000e620000008800 */
[----:B----4-:R-:W-:Y:S01]  /*06a0*/  I2FP.F32.U32 R5, R14 ;  /* 0x0000000e00057245 */ /* 0x010fe20000201000 */
[----:B------:R-:W-:-:S02]  /*06b0*/  IMAD R0, R0, 0x4, R9 ;  /* 0x0000000400007824 */ /* 0x000fc400078e0209 */
[----:B------:R-:W-:Y:S01]  /*06c0*/  FMUL R4, R4, UR4 ;  /* 0x0000000404047c20 */ /* 0x000fe20008400000 */
[----:B------:R-:W-:Y:S01]  /*06d0*/  ULDC UR4, c[0x0][0x154] ;  /* 0x0000550000047ab9 */ /* 0x000fe20000000800 */
[----:B------:R-:W-:Y:S01]  /*06e0*/  LEA.HI R3, R3, R2, RZ, 0x2 ;  /* 0x0000000203037211 */ /* 0x000fe200078f10ff */
[----:B------:R-:W-:Y:S01]  /*06f0*/  FMUL R5, R5, UR4 ;  /* 0x0000000405057c20 */ /* 0x000fe20008400000 */
[----:B------:R-:W-:Y:S01]  /*0700*/  UMOV UR4, 0x20 ;  /* 0x0000002000047882 */ /* 0x000fe20000000000 */
[----:B------:R-:W3:Y:S01]  /*0710*/  @!UP1 S2UR UR10, SR_CgaCtaId ;  /* 0x00000000000a99c3 */ /* 0x000ee20000008800 */
[----:B------:R-:W4:Y:S01]  /*0720*/  F2I.U32.TRUNC.NTZ R4, R4 ;  /* 0x0000000400047305 */ /* 0x000f22000020f000 */
[----:B------:R-:W-:Y:S01]  /*0730*/  LOP3.LUT R3, R3, 0xfffffffc, RZ, 0xc0, !PT ;  /* 0xfffffffc03037812 */ /* 0x000fe200078ec0ff */
[----:B------:R-:W-:Y:S01]  /*0740*/  @!UP0 UMOV UR6, 0x400 ;  /* 0x0000040000068882 */ /* 0x000fe20000000000 */
[----:B------:R-:W-:-:S04]  /*0750*/  @!UP0 UIADD3 UR4, -UR4, 0x100000, URZ ;  /* 0x0010000004048890 */ /* 0x000fc8000fffe13f */
[----:B------:R-:W-:Y:S02]  /*0760*/  @!UP0 USHF.L.U32 UR5, UR4, 0xb, URZ ;  /* 0x0000000b04058899 */ /* 0x000fe4000800063f */
[----:B------:R-:W-:Y:S01]  /*0770*/  @!UP0 USHF.L.U32 UR4, UR4, 0x1, URZ ;  /* 0x0000000104048899 */ /* 0x000fe2000800063f */
[----:B------:R-:W-:Y:S01]  /*0780*/  R2UR UR11, R13 ;  /* 0x000000000d0b72ca */ /* 0x000fe200000e0000 */
[----:B------:R-:W-:Y:S01]  /*0790*/  @!UP1 UMOV UR9, 0x400 ;  /* 0x0000040000099882 */ /* 0x000fe20000000000 */
[----:B------:R-:W-:Y:S01]  /*07a0*/  IMAD.IADD R22, R2, 0x1, -R3 ;  /* 0x0000000102167824 */ /* 0x000fe200078e0a03 */
[----:B------:R-:W-:Y:S01]  /*07b0*/  VOTEU.ALL UP2, P1 ;  /* 0x00000000003f7886 */ /* 0x000fe20000840000 */
[----:B------:R-:W5:Y:S01]  /*07c0*/  F2I.U32.TRUNC.NTZ R5, R5 ;  /* 0x0000000500057305 */ /* 0x000f62000020f000 */
[----:B------:R-:W-:Y:S01]  /*07d0*/  IMAD.SHL.U32 R3, R0, 0x4, RZ ;  /* 0x0000000400037824 */ /* 0x000fe200078e00ff */
[----:B------:R-:W-:Y:S01]  /*07e0*/  VOTEU.ALL UP3, P1 ;  /* 0x00000000003f7886 */ /* 0x000fe20000860000 */
[----:B------:R-:W-:Y:S01]  /*07f0*/  VOTEU.ALL UP4, P1 ;  /* 0x00000000003f7886 */ /* 0x000fe20000880000 */
[----:B------:R-:W-:Y:S01]  /*0800*/  VOTEU.ALL UP5, P1 ;  /* 0x00000000003f7886 */ /* 0x000fe200008a0000 */
[----:B------:R-:W-:Y:S01]  /*0810*/  ISETP.NE.AND P1, PT, R22, 0x3, PT ;  /* 0x000000031600780c */ /* 0x000fe20003f25270 */
[----:B-1----:R-:W-:Y:S01]  /*0820*/  @!UP0 ULEA UR8, UR7, UR6, 0x18 ;  /* 0x0000000607088291 */ /* 0x002fe2000f8ec03f */
[----:B------:R-:W-:Y:S01]  /*0830*/  LOP3.LUT R12, R0, 0xc, R3, 0x78, !PT ;  /* 0x0000000c000c7812 */ /* 0x000fe200078e7803 */
[----:B------:R-:W-:-:S04]  /*0840*/  @!UP1 UIADD3 UR6, -UR12, 0x100000, URZ ;  /* 0x001000000c069890 */ /* 0x000fc8000fffe13f */
[----:B------:R-:W-:Y:S02]  /*0850*/  @!UP1 USHF.L.U32 UR7, UR6, 0xb, URZ ;  /* 0x0000000b06079899 */ /* 0x000fe4000800063f */
[----:B------:R-:W-:Y:S01]  /*0860*/  @!UP1 USHF.L.U32 UR6, UR6, 0x1, URZ ;  /* 0x0000000106069899 */ /* 0x000fe2000800063f */
[----:B----4-:R-:W-:Y:S01]  /*0870*/  IMAD.MOV R7, RZ, RZ, -R4 ;  /* 0x000000ffff077224 */ /* 0x010fe200078e0a04 */
[----:B------:R-:W-:Y:S01]  /*0880*/  VOTEU.ALL UP0, P0 ;  /* 0x00000000003f7886 */ /* 0x000fe20000000000 */
[----:B------:R-:W-:Y:S02]  /*0890*/  ISETP.EQ.OR P1, PT, R22, RZ, !P1 ;  /* 0x000000ff1600720c */ /* 0x000fe40004f22670 */
[----:B0-----:R-:W-:Y:S01]  /*08a0*/  IMAD R24, R8, R7, UR13 ;  /* 0x0000000d08187e24 */ /* 0x001fe2000f8e0207 */
[----:B---3--:R-:W-:Y:S01]  /*08b0*/  @!UP1 ULEA UR9, UR10, UR9, 0x18 ;  /* 0x000000090a099291 */ /* 0x008fe2000f8ec03f */
[----:B-----5:R-:W-:Y:S01]  /*08c0*/  IMAD.MOV R26, RZ, RZ, -R5 ;  /* 0x000000ffff1a7224 */ /* 0x020fe200078e0a05 */
[----:B------:R-:W-:Y:S01]  /*08d0*/  VOTEU.ALL UP1, P0 ;  /* 0x00000000003f7886 */ /* 0x000fe20000020000 */
[----:B------:R-:W-:Y:S01]  /*08e0*/  LOP3.LUT P0, RZ, R10, 0x7, RZ, 0xc0, !PT ;  /* 0x000000070aff7812 */ /* 0x000fe2000780c0ff */
[----:B------:R-:W0:Y:S02]  /*08f0*/  FENCE.VIEW.ASYNC.S ;  /* 0x00000000000073c6 */ /* 0x000e240000000000 */
[----:B0-----:R0:W1:Y:S01]  /*0900*/  @!UP0 SYNCS.EXCH.64 URZ, [UR8+0x110], UR4 ;  /* 0x00011004083f85b2 */ /* 0x0010620008000100 */
[----:B--2---:R-:W-:Y:S01]  /*0910*/  IMAD R3, R25, R26, R14 ;  /* 0x0000001a19037224 */ /* 0x004fe200078e020e */
[----:B------:R-:W-:-:S02]  /*0920*/  ISETP.EQ.AND P1, PT, R6, RZ, P1 ;  /* 0x000000ff0600720c */ /* 0x000fc40000f22270 */
[----:B------:R-:W-:Y:S02]  /*0930*/  ISETP.LT.U32.AND P0, PT, R12, 0x2, !P0 ;  /* 0x000000020c00780c */ /* 0x000fe40004701070 */
[----:B------:R-:W-:Y:S02]  /*0940*/  ISETP.NE.AND P4, PT, R3, R12, PT ;  /* 0x0000000c0300720c */ /* 0x000fe40003f85270 */
[----:B------:R-:W-:Y:S02]  /*0950*/  SEL R7, RZ, 0x1, !P1 ;  /* 0x00000001ff077807 */ /* 0x000fe40004800000 */
[----:B------:R-:W-:Y:S02]  /*0960*/  ISETP.EQ.OR P4, PT, R24, RZ, !P4 ;  /* 0x000000ff1800720c */ /* 0x000fe40006782670 */
[----:B------:R-:W-:Y:S02]  /*0970*/  ISETP.NE.AND P2, PT, R6, RZ, PT ;  /* 0x000000ff0600720c */ /* 0x000fe40003f45270 */
[----:B------:R-:W-:Y:S01]  /*0980*/  PLOP3.LUT P0, PT, P0, P4, PT, 0x80, 0x0 ;  /* 0x000000000000781c */ /* 0x000fe20000709070 */
[----:B------:R0:W2:Y:S01]  /*0990*/  @!UP1 SYNCS.EXCH.64 URZ, [UR8+0x118], UR4 ;  /* 0x00011804083f95b2 */ /* 0x0000a20008000100 */
[----:B------:R-:W-:Y:S01]  /*09a0*/  NOP ;  /* 0x0000000000007918 */ /* 0x000fe20000000000 */
[----:B------:R-:W-:Y:S01]  /*09b0*/  SEL R7, R7, 0x2, P5 ;  /* 0x0000000207077807 */ /* 0x000fe20002800000 */
[----:B------:R0:W3:Y:S01]  /*09c0*/  @!UP2 SYNCS.EXCH.64 URZ, [UR9+0xf0], UR6 ;  /* 0x0000f006093fa5b2 */ /* 0x0000e20008000100 */
[----:B------:R0:W4:Y:S01]  /*09d0*/  @!UP3 SYNCS.EXCH.64 URZ, [UR9+0xf8], UR6 ;  /* 0x0000f806093fb5b2 */ /* 0x0001220008000100 */
[----:B------:R0:W0:Y:S01]  /*09e0*/  @!UP4 SYNCS.EXCH.64 URZ, [UR9+0x100], UR6 ;  /* 0x00010006093fc5b2 */ /* 0x0000220008000100 */
[----:B------:R0:W0:Y:S01]  /*09f0*/  @!UP5 SYNCS.EXCH.64 URZ, [UR9+0x108], UR6 ;  /* 0x00010806093fd5b2 */ /* 0x0000220008000100 */
[----:B------:R-:W-:Y:S01]  /*0a00*/  NOP ;  /* 0x0000000000007918 */ /* 0x000fe20000000000 */
[----:B------:R-:W-:Y:S05]  /*0a10*/  @!P3 BRA `(.L_x_4) ;  /* 0x000000000008b947 */ /* 0x000fea0003800000 */
[----:B01234-:R-:W-:Y:S01]  /*0a20*/  UCGABAR_ARV ;  /* 0x00000000000079c7 */ /* 0x01ffe20008000000 */
[----:B------:R-:W-:Y:S05]  /*0a30*/  BRA `(.L_x_5) ;  /* 0x0000000000047947 */ /* 0x000fea0003800000 */
.L_x_4:
[----:B01234-:R-:W-:Y:S01]  /*0a40*/  NOP ;  /* 0x0000000000007918 */ /* 0x01ffe20000000000 */
.L_x_5:
[----:B------:R-:W-:Y:S01]  /*0a50*/  ULDC.64 UR4, c[0x0][0x598] ;  /* 0x0001660000047ab9 */ /* 0x000fe20000000a00 */
[----:B------:R-:W-:Y:S01]  /*0a60*/  ULDC.64 UR20, c[0x0][0x208] ;  /* 0x0000820000147ab9 */ /* 0x000fe20000000a00 */
[----:B------:R-:W-:-:S04]  /*0a70*/  ISETP.NE.U32.AND P1, PT, RZ, UR4, PT ;  /* 0x00000004ff007c0c */ /* 0x000fc8000bf25070 */
[----:B------:R-:W-:-:S13]  /*0a80*/  ISETP.NE.AND.EX P1, PT, RZ, UR5, PT, P1 ;  /* 0x00000005ff007c0c */ /* 0x000fda000bf25310 */
[----:B------:R-:W-:Y:S05]  /*0a90*/  @!P1 BRA `(.L_x_6) ;  /* 0x00000000001c9947 */ /* 0x000fea0003800000 */
[----:B------:R-:W0:Y:S02]  /*0aa0*/  LDC.64 R2, c[0x0][0x598] ;  /* 0x00016600ff027b82 */ /* 0x000e240000000a00 */
[----:B0-----:R-:W2:Y:S02]  /*0ab0*/  LDG.E.64 R2, desc[UR20][R2.64] ;  /* 0x0000001402027981 */ /* 0x001ea4000c1e1b00 */
[----:B--2---:R-:W-:-:S04]  /*0ac0*/  ISETP.NE.U32.AND P1, PT, R2, RZ, PT ;  /* 0x000000ff0200720c */ /* 0x004fc80003f25070 */
[----:B------:R-:W-:-:S13]  /*0ad0*/  ISETP.NE.AND.EX P1, PT, R3, RZ, PT, P1 ;  /* 0x000000ff0300720c */ /* 0x000fda0003f25310 */
[----:B------:R-:W-:Y:S05]  /*0ae0*/  @!P1 BRA `(.L_x_6) ;  /* 0x0000000000089947 */ /* 0x000fea0003800000 */
[----:B------:R0:W5:Y:S01]  /*0af0*/  LD.E R13, desc[UR20][R2.64] ;  /* 0x00000014020d7980 */ /* 0x000162000c101900 */
[----:B------:R-:W-:Y:S05]  /*0b00*/  BRA `(.L_x_7) ;  /* 0x0000000000207947 */ /* 0x000fea0003800000 */
.L_x_6:
[----:B------:R-:W-:Y:S02]  /*0b10*/  ULDC.64 UR4, c[0x0][0x588] ;  /* 0x0001620000047ab9 */ /* 0x000fe40000000a00 */
[----:B------:R-:W-:-:S04]  /*0b20*/  ISETP.NE.U32.AND P1, PT, RZ, UR4, PT ;  /* 0x00000004ff007c0c */ /* 0x000fc8000bf25070 */
[----:B------:R-:W-:-:S13]  /*0b30*/  ISETP.NE.AND.EX P1, PT, RZ, UR5, PT, P1 ;  /* 0x00000005ff007c0c */ /* 0x000fda000bf25310 */
[----:B------:R-:W-:Y:S05]  /*0b40*/  @!P1 BRA `(.L_x_8) ;  /* 0x00000000000c9947 */ /* 0x000fea0003800000 */
[----:B------:R-:W0:Y:S02]  /*0b50*/  LDC.64 R2, c[0x0][0x588] ;  /* 0x00016200ff027b82 */ /* 0x000e240000000a00 */
[----:B0-----:R1:W5:Y:S01]  /*0b60*/  LDG.E R13, desc[UR20][R2.64] ;  /* 0x00000014020d7981 */ /* 0x001362000c1e1900 */
[----:B------:R-:W-:Y:S05]  /*0b70*/  BRA `(.L_x_7) ;  /* 0x0000000000047947 */ /* 0x000fea0003800000 */
.L_x_8:
[----:B------:R-:W2:Y:S02]  /*0b80*/  LDC R13, c[0x0][0x580] ;  /* 0x00016000ff0d7b82 */ /* 0x000ea40000000800 */
.L_x_7:
[----:B------:R-:W-:Y:S02]  /*0b90*/  ULDC.64 UR4, c[0x0][0x5a0] ;  /* 0x0001680000047ab9 */ /* 0x000fe40000000a00 */
[----:B------:R-:W-:-:S04]  /*0ba0*/  ISETP.NE.U32.AND P1, PT, RZ, UR4, PT ;  /* 0x00000004ff007c0c */ /* 0x000fc8000bf25070 */
[----:B------:R-:W-:-:S13]  /*0bb0*/  ISETP.NE.AND.EX P1, PT, RZ, UR5, PT, P1 ;  /* 0x00000005ff007c0c */ /* 0x000fda000bf25310 */
[----:B------:R-:W-:Y:S05]  /*0bc0*/  @!P1 BRA `(.L_x_9) ;  /* 0x00000000001c9947 */ /* 0x000fea0003800000 */
[----:B01----:R-:W0:Y:S02]  /*0bd0*/  LDC.64 R2, c[0x0][0x5a0] ;  /* 0x00016800ff027b82 */ /* 0x003e240000000a00 */
[----:B0-----:R-:W3:Y:S02]  /*0be0*/  LDG.E.64 R2, desc[UR20][R2.64] ;  /* 0x0000001402027981 */ /* 0x001ee4000c1e1b00 */
[----:B---3--:R-:W-:-:S04]  /*0bf0*/  ISETP.NE.U32.AND P1, PT, R2, RZ, PT ;  /* 0x000000ff0200720c */ /* 0x008fc80003f25070 */
[----:B------:R-:W-:-:S13]  /*0c00*/  ISETP.NE.AND.EX P1, PT, R3, RZ, PT, P1 ;  /* 0x000000ff0300720c */ /* 0x000fda0003f25310 */
[----:B------:R-:W-:Y:S05]  /*0c10*/  @!P1 BRA `(.L_x_9) ;  /* 0x0000000000089947 */ /* 0x000fea0003800000 */
[----:B------:R0:W5:Y:S01]  /*0c20*/  LD.E R16, desc[UR20][R2.64] ;  /* 0x0000001402107980 */ /* 0x000162000c101900 */
[----:B------:R-:W-:Y:S05]  /*0c30*/  BRA `(.L_x_10) ;  /* 0x0000000000207947 */ /* 0x000fea0003800000 */
.L_x_9:
[----:B------:R-:W-:Y:S02]  /*0c40*/  ULDC.64 UR4, c[0x0][0x590] ;  /* 0x0001640000047ab9 */ /* 0x000fe40000000a00 */
[----:B------:R-:W-:-:S04]  /*0c50*/  ISETP.NE.U32.AND P1, PT, RZ, UR4, PT ;  /* 0x00000004ff007c0c */ /* 0x000fc8000bf25070 */
[----:B------:R-:W-:-:S13]  /*0c60*/  ISETP.NE.AND.EX P1, PT, RZ, UR5, PT, P1 ;  /* 0x00000005ff007c0c */ /* 0x000fda000bf25310 */
[----:B------:R-:W-:Y:S05]  /*0c70*/  @!P1 BRA `(.L_x_11) ;  /* 0x00000000000c9947 */ /* 0x000fea0003800000 */
[----:B------:R-:W3:Y:S02]  /*0c80*/  LDC.64 R16, c[0x0][0x590] ;  /* 0x00016400ff107b82 */ /* 0x000ee40000000a00 */
[----:B---3--:R3:W5:Y:S01]  /*0c90*/  LDG.E R16, desc[UR20][R16.64] ;  /* 0x0000001410107981 */ /* 0x008762000c1e1900 */
[----:B------:R-:W-:Y:S05]  /*0ca0*/  BRA `(.L_x_10) ;  /* 0x0000000000047947 */ /* 0x000fea0003800000 */
.L_x_11:
[----:B------:R-:W4:Y:S02]  /*0cb0*/  LDC R16, c[0x0][0x584] ;  /* 0x00016100ff107b82 */ /* 0x000f240000000800 */
.L_x_10:
[----:B------:R-:W1:Y:S01]  /*0cc0*/  LDC R0, c[0x0][0x65c] ;  /* 0x00019700ff007b82 */ /* 0x000e620000000800 */
[----:B------:R-:W-:Y:S01]  /*0cd0*/  ULDC UR8, c[0x0][0x28c] ;  /* 0x0000a30000087ab9 */ /* 0x000fe20000000800 */
[----:B------:R-:W-:Y:S01]  /*0ce0*/  ISETP.NE.AND P1, PT, R6, 0x2, PT ;  /* 0x000000020600780c */ /* 0x000fe20003f25270 */
[----:B------:R-:W-:Y:S01]  /*0cf0*/  UIADD3 UR8, UR8, 0x7f, URZ ;  /* 0x0000007f08087890 */ /* 0x000fe2000fffe03f */
[----:B------:R-:W-:Y:S01]  /*0d00*/  IMAD.U32 R4, RZ, RZ, UR13 ;  /* 0x0000000dff047e24 */ /* 0x000fe2000f8e00ff */
[----:B------:R-:W-:Y:S01]  /*0d10*/  UMOV UR5, URZ ;  /* 0x0000003f00057c82 */ /* 0x000fe20008000000 */
[----:B------:R-:W-:Y:S01]  /*0d20*/  UMOV UR4, URZ ;  /* 0x0000003f00047c82 */ /* 0x000fe20008000000 */
[----:B------:R-:W-:-:S04]  /*0d30*/  USHF.R.S32.HI UR9, URZ, 0x1f, UR8 ;  /* 0x0000001f3f097899 */ /* 0x000fc80008011408 */
[----:B------:R-:W-:Y:S01]  /*0d40*/  ULEA.HI UR9, UR9, UR8, URZ, 0x7 ;  /* 0x0000000809097291 */ /* 0x000fe2000f8f383f */
[----:B-1----:R-:W-:-:S13]  /*0d50*/  ISETP.NE.AND P4, PT, R0, 0x1, PT ;  /* 0x000000010000780c */ /* 0x002fda0003f85270 */
[----:B0-----:R-:W0:Y:S01]  /*0d60*/  @P4 LDC R3, c[0x0][0x10] ;  /* 0x00000400ff034b82 */ /* 0x001e220000000800 */
[----:B------:R-:W-:Y:S02]  /*0d70*/  @P4 IMAD.MOV.U32 R15, RZ, RZ, RZ ;  /* 0x000000ffff0f4224 */ /* 0x000fe400078e00ff */
[----:B------:R-:W-:-:S05]  /*0d80*/  @P4 IMAD.MOV.U32 R5, RZ, RZ, RZ ;  /* 0x000000ffff054224 */ /* 0x000fca00078e00ff */
[----:B------:R-:W1:Y:S01]  /*0d90*/  @!P4 LDC R9, c[0x0][0xc] ;  /* 0x00000300ff09cb82 */ /* 0x000e620000000800 */
[----:B------:R-:W-:Y:S01]  /*0da0*/  ULDC UR6, c[0x0][0xc] ;  /* 0x0000030000067ab9 */ /* 0x000fe20000000800 */
[----:B------:R-:W-:Y:S02]  /*0db0*/  ULDC UR7, c[0x0][0x10] ;  /* 0x0000040000077ab9 */ /* 0x000fe40000000800 */
[----:B------:R-:W-:-:S04]  /*0dc0*/  UIMAD.WIDE.U32 UR6, UR6, UR7, URZ ;  /* 0x00000007060672a5 */ /* 0x000fc8000f8e003f */
[----:B------:R-:W3:Y:S01]  /*0dd0*/  LDC R8, c[0x0][0x14] ;  /* 0x00000500ff087b82 */ /* 0x000ee20000000800 */
[----:B0-----:R-:W-:Y:S01]  /*0de0*/  @P4 IMAD.WIDE.U32 R2, R3, UR13, R14 ;  /* 0x0000000d03024c25 */ /* 0x001fe2000f8e000e */
[----:B------:R-:W-:-:S03]  /*0df0*/  USHF.R.S32.HI UR13, URZ, 0x7, UR9 ;  /* 0x000000073f0d7899 */ /* 0x000fc60008011409 */
[----:B------:R-:W-:Y:S02]  /*0e00*/  @P4 IMAD.IADD R3, R3, 0x1, R5 ;  /* 0x0000000103034824 */ /* 0x000fe400078e0205 */
[----:B------:R-:W-:Y:S02]  /*0e10*/  IMAD.MOV.U32 R5, RZ, RZ, RZ ;  /* 0x000000ffff057224 */ /* 0x000fe400078e00ff */
[----:B-1----:R-:W-:-:S04]  /*0e20*/  @!P4 IMAD.WIDE.U32 R4, R14, R9, R4 ;  /* 0x000000090e04c225 */ /* 0x002fc800078e0004 */
[----:B------:R-:W-:Y:S02]  /*0e30*/  @!P4 IMAD.MOV.U32 R2, RZ, RZ, R4 ;  /* 0x000000ffff02c224 */ /* 0x000fe400078e0004 */
[C---:B---3--:R-:W-:Y:S02]  /*0e40*/  IMAD R17, R8.reuse, UR7, RZ ;  /* 0x0000000708117c24 */ /* 0x048fe4000f8e02ff */
[----:B------:R-:W-:Y:S01]  /*0e50*/  IMAD.WIDE.U32 R8, R8, UR6, RZ ;  /* 0x0000000608087c25 */ /* 0x000fe2000f8e00ff */
[----:B------:R-:W-:-:S03]  /*0e60*/  ULDC.64 UR6, c[0x0][0x650] ;  /* 0x0001940000067ab9 */ /* 0x000fc60000000a00 */
[----:B------:R-:W-:Y:S02]  /*0e70*/  @!P4 IMAD.MOV.U32 R3, RZ, RZ, R5 ;  /* 0x000000ffff03c224 */ /* 0x000fe400078e0005 */
[----:B------:R-:W-:Y:S01]  /*0e80*/  IMAD.IADD R0, R9, 0x1, R17 ;  /* 0x0000000109007824 */ /* 0x000fe200078e0211 */
[----:B------:R-:W-:Y:S06]  /*0e90*/  @P1 BRA `(.L_x_12) ;  /* 0x0000000000241947 */ /* 0x000fec0003800000 */
[----:B------:R-:W-:Y:S01]  /*0ea0*/  USHF.R.U32.HI UR4, URZ, 0x1, UR13 ;  /* 0x000000013f047899 */ /* 0x000fe2000801160d */
[----:B------:R-:W-:Y:S01]  /*0eb0*/  IADD3 R2, P1, R2, R8, RZ ;  /* 0x0000000802027210 */ /* 0x000fe20007f3e0ff */
[----:B------:R-:W-:Y:S02]  /*0ec0*/  UISETP.GE.U32.AND UP0, UPT, UR13, 0xe, UPT ;  /* 0x0000000e0d00788c */ /* 0x000fe4000bf06070 */
[----:B------:R-:W-:Y:S02]  /*0ed0*/  UIMAD.WIDE.U32 UR4, UR4, -0x6db6db6d, URZ ;  /* 0x92492493040478a5 */ /* 0x000fe4000f8e003f */
[----:B------:R-:W-:Y:S02]  /*0ee0*/  IMAD.X R3, R0, 0x1, R3, P1 ;  /* 0x0000000100037824 */ /* 0x000fe400008e0603 */
[----:B------:R-:W-:-:S03]  /*0ef0*/  USHF.R.U32.HI UR5, URZ, 0x2, UR5 ;  /* 0x000000023f057899 */ /* 0x000fc60008011605 */
[----:B------:R-:W-:Y:S02]  /*0f00*/  UMOV UR4, URZ ;  /* 0x0000003f00047c82 */ /* 0x000fe40008000000 */
[----:B------:R-:W-:Y:S02]  /*0f10*/  @UP0 ULOP3.LUT UR4, UR5, 0x1, URZ, 0xc0, !UPT ;  /* 0x0000000105040892 */ /* 0x000fe4000f8ec03f */
[----:B------:R-:W-:-:S12]  /*0f20*/  UIMAD UR5, UR5, -0xe, UR13 ;  /* 0xfffffff2050578a4 */ /* 0x000fd8000f8e020d */
.L_x_12:
[----:B------:R-:W-:Y:S01]  /*0f30*/  ISETP.GE.U32.AND P1, PT, R2, UR6, PT ;  /* 0x0000000602007c0c */ /* 0x000fe2000bf26070 */
[----:B------:R-:W-:Y:S01]  /*0f40*/  IMAD.MOV.U32 R6, RZ, RZ, -0x1 ;  /* 0xffffffffff067424 */ /* 0x000fe200078e00ff */
[----:B------:R-:W-:Y:S01]  /*0f50*/  PRMT R17, RZ, 0x7610, R17 ;  /* 0x00007610ff117816 */ /* 0x000fe20000000011 */
[----:B------:R-:W-:Y:S01]  /*0f60*/  IMAD.MOV.U32 R4, RZ, RZ, -0x1 ;  /* 0xffffffffff047424 */ /* 0x000fe200078e00ff */
[----:B------:R-:W-:Y:S01]  /*0f70*/  ISETP.GE.U32.AND.EX P1, PT, R3, UR7, PT, P1 ;  /* 0x0000000703007c0c */ /* 0x000fe2000bf26110 */
[----:B------:R-:W-:-:S12]  /*0f80*/  IMAD.MOV.U32 R5, RZ, RZ, -0x1 ;  /* 0xffffffffff057424 */ /* 0x000fd800078e00ff */
[----:B------:R-:W-:Y:S05]  /*0f90*/  @P1 BRA `(.L_x_13) ;  /* 0x0000000400241947 */ /* 0x000fea0003800000 */
[----:B------:R-:W0:Y:S01]  /*0fa0*/  LDC.64 R28, c[0x0][0x628] ;  /* 0x00018a00ff1c7b82 */ /* 0x000e220000000a00 */
[----:B------:R-:W-:Y:S02]  /*0fb0*/  IMAD.MOV.U32 R4, RZ, RZ, R2 ;  /* 0x000000ffff047224 */ /* 0x000fe400078e0002 */
[----:B------:R-:W-:-:S05]  /*0fc0*/  IMAD.MOV.U32 R5, RZ, RZ, R3 ;  /* 0x000000ffff057224 */ /* 0x000fca00078e0003 */
[----:B------:R-:W1:Y:S08]  /*0fd0*/  LDC R6, c[0x0][0x630] ;  /* 0x00018c00ff067b82 */ /* 0x000e700000000800 */
[----:B------:R-:W3:Y:S01]  /*0fe0*/  LDC.64 R30, c[0x0][0x620] ;  /* 0x00018800ff1e7b82 */ /* 0x000ee20000000a00 */
[----:B0-----:R-:W-:-:S04]  /*0ff0*/  ISETP.NE.U32.AND P1, PT, R28, RZ, PT ;  /* 0x000000ff1c00720c */ /* 0x001fc80003f25070 */
[----:B------:R-:W-:-:S13]  /*1000*/  ISETP.NE.AND.EX P1, PT, R29, RZ, PT, P1 ;  /* 0x000000ff1d00720c */ /* 0x000fda0003f25310 */
[----:B-1-3--:R-:W-:Y:S05]  /*1010*/  @!P1 BRA `(.L_x_14) ;  /* 0x0000000000289947 */ /* 0x00afea0003800000 */
[----:B------:R-:W0:Y:S02]  /*1020*/  LDC R17, c[0x0][0x634] ;  /* 0x00018d00ff117b82 */ /* 0x000e240000000800 */
[----:B0-----:R-:W-:-:S05]  /*1030*/  IADD3 R17, P1, R2, R17, RZ ;  /* 0x0000001102117210 */ /* 0x001fca0007f3e0ff */
[----:B------:R-:W-:-:S04]  /*1040*/  IMAD.X R27, RZ, RZ, R3, P1 ;  /* 0x000000ffff1b7224 */ /* 0x000fc800008e0603 */
[----:B------:R-:W-:-:S04]  /*1050*/  IMAD.WIDE.U32 R4, R27, R28, RZ ;  /* 0x0000001c1b047225 */ /* 0x000fc800078e00ff */
[----:B------:R-:W-:-:S04]  /*1060*/  IMAD.WIDE.U32 R18, P1, R17, R29, R4 ;  /* 0x0000001d11127225 */ /* 0x000fc80007820004 */
[----:B------:R-:W-:-:S04]  /*1070*/  IMAD.WIDE.U32 R4, R17, R28, RZ ;  /* 0x0000001c11047225 */ /* 0x000fc800078e00ff */
[----:B------:R-:W-:Y:S01]  /*1080*/  IMAD.X R21, RZ, RZ, RZ, P1 ;  /* 0x000000ffff157224 */ /* 0x000fe200008e06ff */
[----:B------:R-:W-:Y:S01]  /*1090*/  IADD3 RZ, P1, R5, R18, RZ ;  /* 0x0000001205ff7210 */ /* 0x000fe20007f3e0ff */
[----:B------:R-:W-:-:S04]  /*10a0*/  IMAD.MOV.U32 R20, RZ, RZ, R19 ;  /* 0x000000ffff147224 */ /* 0x000fc800078e0013 */
[----:B------:R-:W-:-:S08]  /*10b0*/  IMAD.WIDE.U32.X R4, R27, R29, R20, P1 ;  /* 0x0000001d1b047225 */ /* 0x000fd000008e0414 */
.L_x_14:
[----:B------:R-:W0:Y:S01]  /*10c0*/  LDC.64 R32, c[0x0][0x640] ;  /* 0x00019000ff207b82 */ /* 0x000e220000000a00 */
[-CC-:B------:R-:W-:Y:S01]  /*10d0*/  SHF.R.U64 R37, R4, R6.reuse, R5.reuse ;  /* 0x0000000604257219 */ /* 0x180fe20000001205 */
[----:B------:R-:W-:Y:S01]  /*10e0*/  IMAD.MOV.U32 R35, RZ, RZ, 0x1 ;  /* 0x00000001ff237424 */ /* 0x000fe200078e00ff */
[----:B------:R-:W-:Y:S02]  /*10f0*/  SHF.R.U32.HI R4, RZ, R6, R5 ;  /* 0x00000006ff047219 */ /* 0x000fe40000011605 */
[----:B------:R-:W-:-:S03]  /*1100*/  IADD3 R17, P1, RZ, -R37, RZ ;  /* 0x80000025ff117210 */ /* 0x000fc60007f3e0ff */
[----:B------:R-:W1:Y:S02]  /*1110*/  LDC R18, c[0x0][0x618] ;  /* 0x00018600ff127b82 */ /* 0x000e640000000800 */
[----:B------:R-:W-:-:S04]  /*1120*/  IMAD.X R5, RZ, RZ, ~R4, P1 ;  /* 0x000000ffff057224 */ /* 0x000fc800008e0e04 */
[-C--:B------:R-:W-:Y:S02]  /*1130*/  IMAD R6, R5, R30.reuse, RZ ;  /* 0x0000001e05067224 */ /* 0x080fe400078e02ff */
[----:B------:R-:W3:Y:S01]  /*1140*/  LDC R19, c[0x0][0x608] ;  /* 0x00018200ff137b82 */ /* 0x000ee20000000800 */
[----:B------:R-:W-:-:S04]  /*1150*/  IMAD.WIDE.U32 R4, R17, R30, R2 ;  /* 0x0000001e11047225 */ /* 0x000fc800078e0002 */
[----:B------:R-:W-:-:S03]  /*1160*/  IMAD R17, R17, R31, R6 ;  /* 0x0000001f11117224 */ /* 0x000fc600078e0206 */
[----:B------:R-:W2:Y:S01]  /*1170*/  LDC R28, c[0x0][0x658] ;  /* 0x00019600ff1c7b82 */ /* 0x000ea20000000800 */
[----:B------:R-:W-:Y:S01]  /*1180*/  IMAD.IADD R5, R5, 0x1, R17 ;  /* 0x0000000105057824 */ /* 0x000fe200078e0211 */
[----:B0-----:R-:W-:Y:S01]  /*1190*/  ISETP.NE.U32.AND P1, PT, R32, RZ, PT ;  /* 0x000000ff2000720c */ /* 0x001fe20003f25070 */
[----:B------:R-:W-:-:S03]  /*11a0*/  IMAD.MOV.U32 R17, RZ, RZ, -0x1 ;  /* 0xffffffffff117424 */ /* 0x000fc600078e00ff */
[----:B------:R-:W-:Y:S02]  /*11b0*/  ISETP.NE.AND.EX P1, PT, R33, RZ, PT, P1 ;  /* 0x000000ff2100720c */ /* 0x000fe40003f25310 */
[----:B------:R-:W0:Y:S01]  /*11c0*/  LDC R31, c[0x0][0x600] ;  /* 0x00018000ff1f7b82 */ /* 0x000e220000000800 */
[-CC-:B-1----:R-:W-:Y:S02]  /*11d0*/  SHF.R.U64 R29, R4, R18.reuse, R5.reuse ;  /* 0x00000012041d7219 */ /* 0x182fe40000001205 */
[----:B------:R-:W-:-:S05]  /*11e0*/  SHF.R.U32.HI R4, RZ, R18, R5 ;  /* 0x00000012ff047219 */ /* 0x000fca0000011605 */
[----:B------:R-:W1:Y:S01]  /*11f0*/  LDC R30, c[0x0][0x648] ;  /* 0x00019200ff1e7b82 */ /* 0x000e620000000800 */
[-CC-:B---3--:R-:W-:Y:S02]  /*1200*/  SHF.R.U64 R39, R29, R19.reuse, R4.reuse ;  /* 0x000000131d277219 */ /* 0x188fe40000001204 */
[----:B------:R-:W-:-:S05]  /*1210*/  SHF.R.U32.HI R5, RZ, R19, R4 ;  /* 0x00000013ff057219 */ /* 0x000fca0000011604 */
[----:B------:R-:W3:Y:S01]  /*1220*/  LDC R34, c[0x0][0x638] ;  /* 0x00018e00ff227b82 */ /* 0x000ee20000000800 */
[-C--:B--2---:R-:W-:Y:S02]  /*1230*/  SHF.L.U32 R4, R17, R28.reuse, RZ ;  /* 0x0000001c11047219 */ /* 0x084fe400000006ff */
[--C-:B------:R-:W-:Y:S02]  /*1240*/  SHF.R.U64 R38, R39, R28, R5.reuse ;  /* 0x0000001c27267219 */ /* 0x100fe40000001205 */
[----:B------:R-:W-:Y:S02]  /*1250*/  LOP3.LUT R6, RZ, R4, RZ, 0x33, !PT ;  /* 0x00000004ff067212 */ /* 0x000fe400078e33ff */
[----:B------:R-:W-:Y:S01]  /*1260*/  SHF.R.U32.HI R5, RZ, R28, R5 ;  /* 0x0000001cff057219 */ /* 0x000fe20000011605 */
[----:B------:R-:W2:Y:S01]  /*1270*/  LDC R36, c[0x0][0x610] ;  /* 0x00018400ff247b82 */ /* 0x000ea20000000800 */
[----:B------:R-:W-:Y:S01]  /*1280*/  IMAD.MOV.U32 R4, RZ, RZ, R38 ;  /* 0x000000ffff047224 */ /* 0x000fe200078e0026 */
[----:B------:R-:W-:Y:S06]  /*1290*/  @!P1 BRA `(.L_x_15) ;  /* 0x0000000000289947 */ /* 0x000fec0003800000 */
[----:B------:R-:W4:Y:S02]  /*12a0*/  LDC R17, c[0x0][0x64c] ;  /* 0x00019300ff117b82 */ /* 0x000f240000000800 */
[----:B----4-:R-:W-:-:S05]  /*12b0*/  IADD3 R17, P1, R38, R17, RZ ;  /* 0x0000001126117210 */ /* 0x010fca0007f3e0ff */
        /* <DEDUP_REMOVED lines=8> */
.L_x_15:
[----:B-1----:R-:W-:Y:S01]  /*1340*/  SHF.R.U64 R15, R4, R30, R5 ;  /* 0x0000001e040f7219 */ /* 0x002fe20000001205 */
[----:B------:R-:W-:Y:S01]  /*1350*/  @P4 IMAD R24, R25, R26, R14 ;  /* 0x0000001a19184224 */ /* 0x000fe200078e020e */
[----:B------:R-:W-:Y:S01]  /*1360*/  LOP3.LUT R5, R39, R6, RZ, 0xc0, !PT ;  /* 0x0000000627057212 */ /* 0x000fe200078ec0ff */
[----:B0-----:R-:W-:Y:S01]  /*1370*/  VIADD R6, R31, 0xffffffff ;  /* 0xffffffff1f067836 */ /* 0x001fe20000000000 */
[----:B------:R-:W-:Y:S01]  /*1380*/  SHF.L.U32 R4, R35, R28, RZ ;  /* 0x0000001c23047219 */ /* 0x000fe200000006ff */
[----:B------:R-:W-:-:S03]  /*1390*/  IMAD.MOV R17, RZ, RZ, -R15 ;  /* 0x000000ffff117224 */ /* 0x000fc600078e0a0f */
[----:B------:R-:W-:Y:S01]  /*13a0*/  LOP3.LUT R29, R29, R6, RZ, 0xc0, !PT ;  /* 0x000000061d1d7212 */ /* 0x000fe200078ec0ff */
[----:B------:R-:W-:Y:S02]  /*13b0*/  IMAD R5, R4, R15, R5 ;  /* 0x0000000f04057224 */ /* 0x000fe400078e0205 */
[----:B---3--:R-:W-:Y:S02]  /*13c0*/  IMAD R4, R17, R34, R38 ;  /* 0x0000002211047224 */ /* 0x008fe400078e0226 */
[----:B--2---:R-:W-:Y:S02]  /*13d0*/  IMAD R6, R5, R36, R24 ;  /* 0x0000002405067224 */ /* 0x004fe400078e0218 */
[----:B------:R-:W-:Y:S02]  /*13e0*/  IMAD R5, R4, R31, R29 ;  /* 0x0000001f04057224 */ /* 0x000fe400078e021d */
[----:B------:R-:W-:-:S03]  /*13f0*/  IMAD.MOV.U32 R17, RZ, RZ, 0x1 ;  /* 0x00000001ff117424 */ /* 0x000fc600078e00ff */
[----:B------:R-:W-:Y:S02]  /*1400*/  SEL R4, R5, R6, !P4 ;  /* 0x0000000605047207 */ /* 0x000fe40006000000 */
[----:B------:R-:W-:Y:S01]  /*1410*/  SEL R6, R6, R5, !P4 ;  /* 0x0000000506067207 */ /* 0x000fe20006000000 */
[----:B------:R-:W-:-:S07]  /*1420*/  IMAD.MOV.U32 R5, RZ, RZ, R37 ;  /* 0x000000ffff057224 */ /* 0x000fce00078e0025 */
.L_x_13:
[----:B------:R-:W-:Y:S05]  /*1430*/  @!P3 BRA `(.L_x_16) ;  /* 0x00000000000cb947 */ /* 0x000fea0003800000 */
[----:B------:R-:W-:Y:S01]  /*1440*/  UCGABAR_WAIT ;  /* 0x0000000000007dc7 */ /* 0x000fe20008000000 */
[----:B------:R-:W-:Y:S01]  /*1450*/  CCTL.IVALL ;  /* 0x00000000ff00798f */ /* 0x000fe20002000000 */
[----:B------:R-:W-:Y:S05]  /*1460*/  BRA `(.L_x_17) ;  /* 0x0000000000047947 */ /* 0x000fea0003800000 */
.L_x_16:
[----:B------:R-:W-:Y:S06]  /*1470*/  BAR.SYNC.DEFER_BLOCKING 0x0 ;  /* 0x0000000000007b1d */ /* 0x000fec0000010000 */
.L_x_17:
[----:B------:R-:W-:Y:S05]  /*1480*/  @!P2 BRA `(.L_x_18) ;  /* 0x00000044005ca947 */ /* 0x000fea0003800000 */
[----:B------:R-:W-:-:S13]  /*1490*/  ISETP.GT.U32.AND P1, PT, R40, 0x1, PT ;  /* 0x000000012800780c */ /* 0x000fda0003f24070 */
[----:B------:R-:W-:Y:S05]  /*14a0*/  @P1 EXIT ;  /* 0x000000000000194d */ /* 0x000fea0003800000 */
.L_x_19:
[----:B------:R-:W-:-:S08]  /*14b0*/  NOP ;  /* 0x0000000000007918 */ /* 0x000fd00000000000 */
[----:B------:R-:W0:Y:S02]  /*14c0*/  USETMAXREG.TRY_ALLOC.CTAPOOL UP0, 0xe8 ;  /* 0x000000e8000079c8 */ /* 0x000e240008000600 */
[----:B0-----:R-:W-:-:S13]  /*14d0*/  PLOP3.LUT P1, PT, PT, PT, UP0, 0x80, 0x0 ;  /* 0x000000000000781c */ /* 0x001fda0003f2f008 */
[----:B------:R-:W-:Y:S05]  /*14e0*/  @!P1 BRA `(.L_x_19) ;  /* 0xfffffffc00f09947 */ /* 0x000fea000383ffff */
[----:B------:R-:W-:-:S13]  /*14f0*/  LOP3.LUT P1, RZ, R17, 0xff, RZ, 0xc0, !PT ;  /* 0x000000ff11ff7812 */ /* 0x000fda000782c0ff */
[----:B------:R-:W-:Y:S05]  /*1500*/  @!P1 EXIT ;  /* 0x000000000000994d */ /* 0x000fea0003800000 */
[----:B------:R-:W0:Y:S01]  /*1510*/  S2UR UR6, SR_CgaCtaId ;  /* 0x00000000000679c3 */ /* 0x000e220000008800 */
[CC--:B------:R-:W-:Y:S01]  /*1520*/  LEA.HI R11, R23.reuse, R10.reuse, RZ, 0x2 ;  /* 0x0000000a170b7211 */ /* 0x0c0fe200078f10ff */
[----:B------:R-:W-:Y:S01]  /*1530*/  UIADD3 UR7, UR11, -0x1, URZ ;  /* 0xffffffff0b077890 */ /* 0x000fe2000fffe03f */
[----:B------:R-:W-:Y:S01]  /*1540*/  LEA.HI R23, R23, R10, RZ, 0x5 ;  /* 0x0000000a17177211 */ /* 0x000fe200078f28ff */
[----:B------:R-:W-:Y:S01]  /*1550*/  UMOV UR9, 0x400 ;  /* 0x0000040000097882 */ /* 0x000fe20000000000 */
[--C-:B------:R-:W-:Y:S01]  /*1560*/  SHF.R.S32.HI R14, RZ, 0x2, R11.reuse ;  /* 0x00000002ff0e7819 */ /* 0x100fe2000001140b */
[----:B------:R-:W-:Y:S01]  /*1570*/  UISETP.LT.AND UP0, UPT, UR13, 0x1, UPT ;  /* 0x000000010d00788c */ /* 0x000fe2000bf01270 */
[----:B------:R-:W-:Y:S01]  /*1580*/  SHF.R.S32.HI R15, RZ, 0x1f, R11 ;  /* 0x0000001fff0f7819 */ /* 0x000fe2000001140b */
[----:B------:R-:W-:Y:S01]  /*1590*/  USHF.L.U32 UR22, UR13, 0x1, URZ ;  /* 0x000000010d167899 */ /* 0x000fe2000800063f */
[----:B------:R-:W-:Y:S01]  /*15a0*/  SHF.R.S32.HI R23, RZ, 0x5, R23 ;  /* 0x00000005ff177819 */ /* 0x000fe20000011417 */
[----:B------:R-:W-:Y:S01]  /*15b0*/  USEL UR10, UR13, 0x1, UP0 ;  /* 0x000000010d0a7887 */ /* 0x000fe20008000000 */
[----:B------:R-:W-:Y:S01]  /*15c0*/  LEA.HI R15, R15, R14, RZ, 0x3 ;  /* 0x0000000e0f0f7211 */ /* 0x000fe200078f18ff */
[----:B------:R-:W-:Y:S01]  /*15d0*/  UISETP.NE.AND UP0, UPT, UR7, URZ, UPT ;  /* 0x0000003f0700728c */ /* 0x000fe2000bf05270 */
[----:B------:R-:W-:Y:S01]  /*15e0*/  LOP3.LUT R17, R11, 0xfffffffc, RZ, 0xc0, !PT ;  /* 0xfffffffc0b117812 */ /* 0x000fe200078ec0ff */
[----:B------:R-:W-:Y:S01]  /*15f0*/  UIADD3 UR10, -UR10, UR13, URZ ;  /* 0x0000000d0a0a7290 */ /* 0x000fe2000fffe13f */
[----:B------:R-:W-:Y:S01]  /*1600*/  LOP3.LUT R15, R15, 0xfffffff8, RZ, 0xc0, !PT ;  /* 0xfffffff80f0f7812 */ /* 0x000fe200078ec0ff */
[----:B------:R-:W-:Y:S01]  /*1610*/  USEL UR16, URZ, 0x1, UP0 ;  /* 0x000000013f107887 */ /* 0x000fe20008000000 */
[----:B------:R-:W-:Y:S01]  /*1620*/  LOP3.LUT R87, R7, 0x1, RZ, 0xfc, !PT ;  /* 0x0000000107577812 */ /* 0x000fe200078efcff */
[----:B------:R-:W-:-:S02]  /*1630*/  IMAD.IADD R17, R10, 0x1, -R17 ;  /* 0x000000010a117824 */ /* 0x000fc400078e0a11 */
[----:B------:R-:W-:Y:S02]  /*1640*/  IMAD.IADD R14, R14, 0x1, -R15 ;  /* 0x000000010e0e7824 */ /* 0x000fe400078e0a0f */
[----:B------:R-:W-:Y:S01]  /*1650*/  IMAD.U32 R88, RZ, RZ, UR16 ;  /* 0x00000010ff587e24 */ /* 0x000fe2000f8e00ff */
[----:B0-----:R-:W-:Y:S02]  /*1660*/  ULEA UR9, UR6, UR9, 0x18 ;  /* 0x0000000906097291 */ /* 0x001fe4000f8ec03f */
[--C-:B------:R-:W-:Y:S01]  /*1670*/  SHF.R.S32.HI R15, RZ, 0x1f, R14.reuse ;  /* 0x0000001fff0f7819 */ /* 0x100fe2000001140e */
[----:B------:R-:W-:Y:S01]  /*1680*/  USHF.L.U32 UR6, UR7, 0x3, URZ ;  /* 0x0000000307067899 */ /* 0x000fe2000800063f */
[C-C-:B------:R-:W-:Y:S01]  /*1690*/  IMAD R20, R23.reuse, -0x10, -R14.reuse ;  /* 0xfffffff017147824 */ /* 0x140fe200078e0a0e */
[----:B------:R-:W-:Y:S02]  /*16a0*/  UIADD3 UR7, UR9, 0x200, URZ ;  /* 0x0000020009077890 */ /* 0x000fe4000fffe03f */
[----:B------:R-:W-:Y:S01]  /*16b0*/  ULOP3.LUT UR6, UR6, 0x8, URZ, 0xc0, !UPT ;  /* 0x0000000806067892 */ /* 0x000fe2000f8ec03f */
[----:B------:R-:W-:Y:S01]  /*16c0*/  IMAD.WIDE R10, R23, 0x10, R14 ;  /* 0x00000010170a7825 */ /* 0x000fe200078e020e */
[----:B------:R-:W-:-:S02]  /*16d0*/  UIADD3 UR8, UR9, 0x1c200, URZ ;  /* 0x0001c20009087890 */ /* 0x000fc4000fffe03f */
[----:B------:R-:W-:Y:S02]  /*16e0*/  USHF.R.U32.HI UR7, URZ, 0x4, UR7 ;  /* 0x000000043f077899 */ /* 0x000fe40008011607 */
[----:B------:R-:W-:Y:S02]  /*16f0*/  USHF.R.U32.HI UR8, URZ, 0x4, UR8 ;  /* 0x000000043f087899 */ /* 0x000fe40008011608 */
[----:B------:R-:W-:Y:S02]  /*1700*/  ULOP3.LUT UR24, UR6, 0x8, URZ, 0x3c, !UPT ;  /* 0x0000000806187892 */ /* 0x000fe4000f8e3c3f */
[----:B------:R-:W-:Y:S02]  /*1710*/  ULOP3.LUT UR12, UR6, 0x18, URZ, 0x3c, !UPT ;  /* 0x00000018060c7892 */ /* 0x000fe4000f8e3c3f */
[----:B------:R-:W-:Y:S01]  /*1720*/  UIADD3 UR23, UR9, 0xf0, URZ ;  /* 0x000000f009177890 */ /* 0x000fe2000fffe03f */
[----:B------:R-:W-:Y:S01]  /*1730*/  ULDC UR6, c[0x0][0x284] ;  /* 0x0000a10000067ab9 */ /* 0x000fe20000000800 */
[----:B------:R-:W-:Y:S01]  /*1740*/  ULOP3.LUT UR7, UR7, 0x3fff, URZ, 0xc0, !UPT ;  /* 0x00003fff07077892 */ /* 0x000fe2000f8ec03f */
[----:B------:R-:W-:Y:S01]  /*1750*/  VIADD R20, R20, UR6 ;  /* 0x0000000614147c36 */ /* 0x000fe20008000000 */
[----:B------:R-:W-:-:S02]  /*1760*/  ULOP3.LUT UR8, UR8, 0x3fff, URZ, 0xc0, !UPT ;  /* 0x00003fff08087892 */ /* 0x000fc4000f8ec03f */
[----:B------:R-:W-:Y:S02]  /*1770*/  ULEA UR11, UR11, UR23, 0x3 ;  /* 0x000000170b0b7291 */ /* 0x000fe4000f8e183f */
[----:B------:R-:W-:Y:S02]  /*1780*/  ULOP3.LUT UR14, UR7, 0x10000, URZ, 0xfc, !UPT ;  /* 0x00010000070e7892 */ /* 0x000fe4000f8efc3f */
[----:B------:R-:W-:-:S12]  /*1790*/  ULOP3.LUT UR15, UR8, 0x10000, URZ, 0xfc, !UPT ;  /* 0x00010000080f7892 */ /* 0x000fd8000f8efc3f */
.L_x_112:
[----:B------:R-:W-:Y:S01]  /*17a0*/  SHF.L.U32 R14, R88, 0x1f, RZ ;  /* 0x0000001f580e7819 */ /* 0x000fe200000006ff */
[----:B------:R-:W0:Y:S01]  /*17b0*/  LDC R15, c[0x0][0x28c] ;  /* 0x0000a300ff0f7b82 */ /* 0x000e220000000800 */
[----:B------:R-:W-:Y:S01]  /*17c0*/  UMOV UR6, URZ ;  /* 0x0000003f00067c82 */ /* 0x000fe20008000000 */
[----:B------:R-:W-:Y:S01]  /*17d0*/  UMOV UR25, UR5 ;  /* 0x0000000500197c82 */ /* 0x000fe20008000000 */
[----:B------:R-:W1:Y:S01]  /*17e0*/  SYNCS.PHASECHK.TRANS64.TRYWAIT P1, [UR11+-0x8], R14 ;  /* 0xfffff80eff0075a7 */ /* 0x000e62000802014b */
[----:B0-----:R-:W-:Y:S01]  /*17f0*/  ISETP.GE.AND P2, PT, R15, 0x1, PT ;  /* 0x000000010f00780c */ /* 0x001fe20003f46270 */
[----:B-1-34-:R-:W-:-:S12]  /*1800*/  @!P1 BRA `(.L_x_20) ;  /* 0x0000005400e09947 */ /* 0x01afd80003800000 */
.L_x_144:
[----:B------:R-:W-:Y:S01]  /*1810*/  UMOV UR7, URZ ;  /* 0x0000003f00077c82 */ /* 0x000fe20008000000 */
[----:B------:R-:W-:Y:S01]  /*1820*/  UMOV UR8, URZ ;  /* 0x0000003f00087c82 */ /* 0x000fe20008000000 */
[----:B------:R-:W-:Y:S01]  /*1830*/  CS2R R56, SRZ ;  /* 0x0000000000387805 */ /* 0x000fe2000001ff00 */
[----:B------:R-:W-:Y:S01]  /*1840*/  IMAD.MOV.U32 R21, RZ, RZ, RZ ;  /* 0x000000ffff157224 */ /* 0x000fe200078e00ff */
[----:B------:R-:W-:Y:S02]  /*1850*/  CS2R R58, SRZ ;  /* 0x00000000003a7805 */ /* 0x000fe4000001ff00 */
[----:B------:R-:W-:Y:S02]  /*1860*/  CS2R R60, SRZ ;  /* 0x00000000003c7805 */ /* 0x000fe4000001ff00 */
[----:B------:R-:W-:Y:S02]  /*1870*/  CS2R R62, SRZ ;  /* 0x00000000003e7805 */ /* 0x000fe4000001ff00 */
[----:B------:R-:W-:-:S02]  /*1880*/  CS2R R64, SRZ ;  /* 0x0000000000407805 */ /* 0x000fc4000001ff00 */
[----:B------:R-:W-:Y:S02]  /*1890*/  CS2R R66, SRZ ;  /* 0x0000000000427805 */ /* 0x000fe4000001ff00 */
[----:B------:R-:W-:Y:S02]  /*18a0*/  CS2R R68, SRZ ;  /* 0x0000000000447805 */ /* 0x000fe4000001ff00 */
[----:B------:R-:W-:Y:S02]  /*18b0*/  CS2R R70, SRZ ;  /* 0x0000000000467805 */ /* 0x000fe4000001ff00 */
[----:B------:R-:W-:Y:S02]  /*18c0*/  CS2R R72, SRZ ;  /* 0x0000000000487805 */ /* 0x000fe4000001ff00 */
[----:B------:R-:W-:Y:S02]  /*18d0*/  CS2R R74, SRZ ;  /* 0x00000000004a7805 */ /* 0x000fe4000001ff00 */
[----:B------:R-:W-:-:S02]  /*18e0*/  CS2R R76, SRZ ;  /* 0x00000000004c7805 */ /* 0x000fc4000001ff00 */
[----:B------:R-:W-:Y:S02]  /*18f0*/  CS2R R78, SRZ ;  /* 0x00000000004e7805 */ /* 0x000fe4000001ff00 */
[----:B------:R-:W-:Y:S02]  /*1900*/  CS2R R80, SRZ ;  /* 0x0000000000507805 */ /* 0x000fe4000001ff00 */
[----:B------:R-:W-:Y:S02]  /*1910*/  CS2R R82, SRZ ;  /* 0x0000000000527805 */ /* 0x000fe4000001ff00 */
[----:B------:R-:W-:Y:S01]  /*1920*/  CS2R R84, SRZ ;  /* 0x0000000000547805 */ /* 0x000fe2000001ff00 */
[----:B------:R-:W-:Y:S01]  /*1930*/  IMAD.MOV.U32 R86, RZ, RZ, RZ ;  /* 0x000000ffff567224 */ /* 0x000fe200078e00ff */
[----:B------:R-:W-:Y:S01]  /*1940*/  CS2R R24, SRZ ;  /* 0x0000000000187805 */ /* 0x000fe2000001ff00 */
[----:B------:R-:W-:Y:S01]  /*1950*/  IMAD.U32 R22, RZ, RZ, UR4 ;  /* 0x00000004ff167e24 */ /* 0x000fe2000f8e00ff */
        /* <DEDUP_REMOVED lines=14> */
[----:B------:R-:W-:Y:S01]  /*1a40*/  CS2R R54, SRZ ;  /* 0x0000000000367805 */ /* 0x000fe2000001ff00 */
[----:B------:R-:W-:Y:S06]  /*1a50*/  @!P2 BRA `(.L_x_21) ;  /* 0x00000004008ca947 */ /* 0x000fec0003800000 */
[----:B------:R-:W-:-:S13]  /*1a60*/  ISETP.NE.AND P2, PT, R87, 0x3, PT ;  /* 0x000000035700780c */ /* 0x000fda0003f45270 */
[----:B------:R-:W-:Y:S05]  /*1a70*/  @!P2 BRA `(.L_x_22) ;  /* 0x000000000004a947 */ /* 0x000fea0003800000 */
[----:B------:R-:W-:Y:S01]  /*1a80*/  BPT.TRAP 0x1 ;  /* 0x000000040000795c */ /* 0x000fe20000300000 */
.L_x_22:
[----:B------:R-:W-:Y:S01]  /*1a90*/  ULEA UR6, UR5, UR9, 0x3 ;  /* 0x0000000905067291 */ /* 0x000fe2000f8e183f */
[----:B0-----:R-:W-:-:S05]  /*1aa0*/  IMAD.U32 R14, RZ, RZ, UR4 ;  /* 0x00000004ff0e7e24 */ /* 0x001fca000f8e00ff */
[----:B------:R-:W-:-:S04]  /*1ab0*/  SHF.L.U32 R14, R14, 0x1f, RZ ;  /* 0x0000001f0e0e7819 */ /* 0x000fc800000006ff */
[----:B------:R0:W1:Y:S01]  /*1ac0*/  SYNCS.PHASECHK.TRANS64.TRYWAIT P1, [UR6], R14 ;  /* 0x0000000eff0075a7 */ /* 0x0000620008020146 */
[----:B------:R-:W-:Y:S05]  /*1ad0*/  @!P2 BRA `(.L_x_23) ;  /* 0x000000000004a947 */ /* 0x000fea0003800000 */
[----:B------:R-:W-:Y:S01]  /*1ae0*/  BPT.TRAP 0x1 ;  /* 0x000000040000795c */ /* 0x000fe20000300000 */
.L_x_23:
[----:B-1----:R-:W-:Y:S05]  /*1af0*/  @P1 BRA `(.L_x_24) ;  /* 0x0000000000081947 */ /* 0x002fea0003800000 */
[----:B------:R-:W1:Y:S02]  /*1b00*/  SYNCS.PHASECHK.TRANS64.TRYWAIT P1, [UR6], R14 ;  /* 0x0000000eff0075a7 */ /* 0x000e640008020146 */
[----:B-1----:R-:W-:Y:S05]  /*1b10*/  @!P1 BRA `(.L_x_25) ;  /* 0x0000005400349947 */ /* 0x002fea0003800000 */
.L_x_24:
[----:B------:R-:W-:Y:S01]  /*1b20*/  ULEA UR6, UR5, UR14, 0x9 ;  /* 0x0000000e05067291 */ /* 0x000fe2000f8e483f */
[----:B------:R-:W-:Y:S01]  /*1b30*/  WARPGROUP.ARRIVE ;  /* 0x00000000000079c5 */ /* 0x000fe20000000000 */
[----:B------:R-:W-:Y:S01]  /*1b40*/  ULEA UR7, UR5, UR15, 0x9 ;  /* 0x0000000f05077291 */ /* 0x000fe2000f8e483f */
[----:B------:R-:W-:Y:S01]  /*1b50*/  CS2R R56, SRZ ;  /* 0x0000000000387805 */ /* 0x000fe2000001ff00 */
[----:B------:R-:W-:Y:S01]  /*1b60*/  UMOV UR17, 0x40000040 ;  /* 0x4000004000117882 */ /* 0x000fe20000000000 */
[----:B------:R-:W-:Y:S01]  /*1b70*/  UMOV UR19, 0x40000040 ;  /* 0x4000004000137882 */ /* 0x000fe20000000000 */
[----:B------:R-:W-:Y:S01]  /*1b80*/  IMAD.MOV.U32 R21, RZ, RZ, RZ ;  /* 0x000000ffff157224 */ /* 0x000fe200078e00ff */
[----:B------:R-:W-:Y:S01]  /*1b90*/  UMOV UR16, UR6 ;  /* 0x0000000600107c82 */ /* 0x000fe20008000000 */
[----:B------:R-:W-:Y:S01]  /*1ba0*/  CS2R R58, SRZ ;  /* 0x00000000003a7805 */ /* 0x000fe2000001ff00 */
[----:B------:R-:W-:Y:S01]  /*1bb0*/  UMOV UR18, UR7 ;  /* 0x0000000700127c82 */ /* 0x000fe20008000000 */
[----:B------:R-:W-:Y:S01]  /*1bc0*/  CS2R R60, SRZ ;  /* 0x00000000003c7805 */ /* 0x000fe2000001ff00 */
[----:B------:R-:W-:Y:S01]  /*1bd0*/  QGMMA.64x64x32.F32.E5M2.E5M2 R24, gdesc[UR16], RZ, !UPT ;  /* 0x00e00000101879f3 */ /* 0x000fe2000c7038ff */
[----:B------:R-:W-:Y:S01]  /*1be0*/  UIADD3 UR16, UR6, 0x2, URZ ;  /* 0x0000000206107890 */ /* 0x000fe2000fffe03f */
[----:B------:R-:W-:Y:S01]  /*1bf0*/  CS2R R62, SRZ ;  /* 0x00000000003e7805 */ /* 0x000fe2000001ff00 */
[----:B------:R-:W-:Y:S01]  /*1c00*/  UIADD3 UR18, UR7, 0x2, URZ ;  /* 0x0000000207127890 */ /* 0x000fe2000fffe03f */
[----:B------:R-:W-:Y:S01]  /*1c10*/  CS2R R64, SRZ ;  /* 0x0000000000407805 */ /* 0x000fe2000001ff00 */
[----:B------:R-:W-:Y:S01]  /*1c20*/  UMOV UR17, 0x40000040 ;  /* 0x4000004000117882 */ /* 0x000fe20000000000 */
[----:B------:R-:W-:Y:S01]  /*1c30*/  UMOV UR19, 0x40000040 ;  /* 0x4000004000137882 */ /* 0x000fe20000000000 */
        /* <DEDUP_REMOVED lines=9> */
[----:B------:R-:W-:Y:S01]  /*1cd0*/  CS2R R84, SRZ ;  /* 0x0000000000547805 */ /* 0x000fe2000001ff00 */
[----:B------:R-:W-:Y:S01]  /*1ce0*/  IMAD.MOV.U32 R86, RZ, RZ, RZ ;  /* 0x000000ffff567224 */ /* 0x000fe200078e00ff */
[----:B------:R-:W-:Y:S01]  /*1cf0*/  QGMMA.64x64x32.F32.E5M2.E5M2 R24, gdesc[UR16], R24 ;  /* 0x00e00000101879f3 */ /* 0x000fe20008703818 */
[----:B------:R-:W-:Y:S02]  /*1d00*/  UIADD3 UR16, UR6, 0x4, URZ ;  /* 0x0000000406107890 */ /* 0x000fe4000fffe03f */
[----:B------:R-:W-:Y:S01]  /*1d10*/  UIADD3 UR18, UR7, 0x4, URZ ;  /* 0x0000000407127890 */ /* 0x000fe2000fffe03f */
[----:B------:R-:W-:Y:S01]  /*1d20*/  UMOV UR17, 0x40000040 ;  /* 0x4000004000117882 */ /* 0x000fe20000000000 */
[----:B------:R-:W-:-:S07]  /*1d30*/  UMOV UR19, 0x40000040 ;  /* 0x4000004000137882 */ /* 0x000fce0000000000 */
[----:B------:R-:W-:Y:S01]  /*1d40*/  QGMMA.64x64x32.F32.E5M2.E5M2 R24, gdesc[UR16], R24 ;  /* 0x00e00000101879f3 */ /* 0x000fe20008703818 */
[----:B------:R-:W-:Y:S02]  /*1d50*/  UIADD3 UR18, UR7, 0x6, URZ ;  /* 0x0000000607127890 */ /* 0x000fe4000fffe03f */
[----:B------:R-:W-:Y:S01]  /*1d60*/  UIADD3 UR16, UR6, 0x6, URZ ;  /* 0x0000000606107890 */ /* 0x000fe2000fffe03f */
[----:B------:R-:W-:Y:S01]  /*1d70*/  ULDC UR7, c[0x0][0x50c] ;  /* 0x0001430000077ab9 */ /* 0x000fe20000000800 */
[----:B------:R-:W-:Y:S01]  /*1d80*/  UMOV UR17, 0x40000040 ;  /* 0x4000004000117882 */ /* 0x000fe20000000000 */
[----:B------:R-:W-:Y:S01]  /*1d90*/  UISETP.NE.AND UP0, UPT, UR7, 0x4, UPT ;  /* 0x000000040700788c */ /* 0x000fe2000bf05270 */
[----:B------:R-:W-:Y:S01]  /*1da0*/  UMOV UR19, 0x40000040 ;  /* 0x4000004000137882 */ /* 0x000fe20000000000 */
[----:B------:R-:W-:Y:S02]  /*1db0*/  UMOV UR6, 0x4 ;  /* 0x0000000400067882 */ /* 0x000fe40000000000 */
[----:B------:R-:W-:-:S06]  /*1dc0*/  USEL UR7, URZ, 0x1, UP0 ;  /* 0x000000013f077887 */ /* 0x000fcc0008000000 */
[----:B------:R-:W-:Y:S01]  /*1dd0*/  ISETP.NE.AND P1, PT, RZ, UR7, PT ;  /* 0x00000007ff007c0c */ /* 0x000fe2000bf25270 */
[----:B------:R-:W-:-:S12]  /*1de0*/  QGMMA.64x64x32.F32.E5M2.E5M2 R24, gdesc[UR16], R24, gsb0 ;  /* 0x00e00000101879f3 */ /* 0x000fd80008003818 */
[----:B------:R-:W-:Y:S05]  /*1df0*/  @!P1 BRA `(.L_x_26) ;  /* 0x0000000000889947 */ /* 0x000fea0003800000 */
[----:B------:R-:W-:Y:S02]  /*1e00*/  WARPGROUP.DEPBAR.LE gsb0, 0x0 ;  /* 0x00008000000079c5 */ /* 0x000fe40000010000 */
[----:B------:R-:W-:-:S01]  /*1e10*/  FADD R85, RZ, R24 ;  /* 0x00000018ff557221 */ /* 0x000fc20000000000 */
[----:B------:R-:W-:Y:S01]  /*1e20*/  FADD R86, RZ, R25 ;  /* 0x00000019ff567221 */ /* 0x000fe20000000000 */
        /* <DEDUP_REMOVED lines=30> */
[----:B------:R-:W-:-:S06]  /*2010*/  UMOV UR6, URZ ;  /* 0x0000003f00067c82 */ /* 0x000fcc0008000000 */
.L_x_26:
[----:B------:R-:W-:-:S04]  /*2020*/  UIADD3 UR25, UR5, 0x1, URZ ;  /* 0x0000000105197890 */ /* 0x000fc8000fffe03f */
[----:B------:R-:W-:-:S04]  /*2030*/  UISETP.NE.AND UP0, UPT, UR25, 0xe, UPT ;  /* 0x0000000e1900788c */ /* 0x000fc8000bf05270 */
[----:B------:R-:W-:Y:S02]  /*2040*/  USEL UR8, URZ, 0x1, UP0 ;  /* 0x000000013f087887 */ /* 0x000fe40008000000 */
[----:B------:R-:W-:Y:S02]  /*2050*/  USEL UR25, UR25, URZ, UP0 ;  /* 0x0000003f19197287 */ /* 0x000fe40008000000 */
[----:B------:R-:W-:-:S06]  /*2060*/  ULOP3.LUT UR8, UR4, UR8, URZ, 0x3c, !UPT ;  /* 0x0000000804087292 */ /* 0x000fcc000f8e3c3f */
[----:B------:R-:W-:Y:S01]  /*2070*/  IMAD.U32 R22, RZ, RZ, UR8 ;  /* 0x00000008ff167e24 */ /* 0x000fe2000f8e00ff */
[----:B------:R-:W-:-:S06]  /*2080*/  UMOV UR8, 0x1 ;  /* 0x0000000100087882 */ /* 0x000fcc0000000000 */
.L_x_21:
[----:B------:R-:W-:-:S06]  /*2090*/  UISETP.GE.AND UP0, UPT, UR10, 0x1, UPT ;  /* 0x000000010a00788c */ /* 0x000fcc000bf06270 */
[----:B------:R-:W-:-:S13]  /*20a0*/  PLOP3.LUT P1, PT, PT, PT, UP0, 0x80, 0x0 ;  /* 0x000000000000781c */ /* 0x000fda0003f2f008 */
[----:B------:R-:W-:Y:S05]  /*20b0*/  @!P1 BRA `(.L_x_27) ;  /* 0x0000000400949947 */ /* 0x000fea0003800000 */
[----:B01----:R-:W-:Y:S01]  /*20c0*/  IMAD.U32 R14, RZ, RZ, UR10 ;  /* 0x0000000aff0e7e24 */ /* 0x003fe2000f8e00ff */
[----:B------:R-:W-:Y:S01]  /*20d0*/  ULDC UR26, c[0x0][0x50c] ;  /* 0x00014300001a7ab9 */ /* 0x000fe20000000800 */
[----:B------:R-:W-:-:S07]  /*20e0*/  IMAD.U32 R15, RZ, RZ, UR5 ;  /* 0x00000005ff0f7e24 */ /* 0x000fce000f8e00ff */
.L_x_35:
[----:B------:R-:W-:-:S13]  /*20f0*/  ISETP.NE.AND P2, PT, R87, 0x3, PT ;  /* 0x000000035700780c */ /* 0x000fda0003f45270 */
[----:B0-----:R-:W-:Y:S05]  /*2100*/  @!P2 BRA `(.L_x_28) ;  /* 0x000000000004a947 */ /* 0x001fea0003800000 */
[----:B------:R-:W-:Y:S01]  /*2110*/  BPT.TRAP 0x1 ;  /* 0x000000040000795c */ /* 0x000fe20000300000 */
.L_x_28:
[----:B------:R-:W-:Y:S01]  /*2120*/  ULEA UR16, UR25, UR9, 0x3 ;  /* 0x0000000919107291 */ /* 0x000fe2000f8e183f */
[----:B------:R-:W-:-:S08]  /*2130*/  SHF.L.U32 R18, R22, 0x1f, RZ ;  /* 0x0000001f16127819 */ /* 0x000fd000000006ff */
[----:B------:R0:W1:Y:S01]  /*2140*/  SYNCS.PHASECHK.TRANS64.TRYWAIT P1, [UR16], R18 ;  /* 0x00000012ff0075a7 */ /* 0x0000620008020150 */
[----:B------:R-:W-:Y:S05]  /*2150*/  @!P2 BRA `(.L_x_29) ;  /* 0x000000000004a947 */ /* 0x000fea0003800000 */
[----:B------:R-:W-:Y:S01]  /*2160*/  BPT.TRAP 0x1 ;  /* 0x000000040000795c */ /* 0x000fe20000300000 */
.L_x_29:
[----:B-1----:R-:W-:Y:S05]  /*2170*/  @P1 BRA `(.L_x_30) ;  /* 0x0000000000081947 */ /* 0x002fea0003800000 */
[----:B------:R-:W1:Y:S02]  /*2180*/  SYNCS.PHASECHK.TRANS64.TRYWAIT P1, [UR16], R18 ;  /* 0x00000012ff0075a7 */ /* 0x000e640008020150 */
[----:B-1----:R-:W-:Y:S05]  /*2190*/  @!P1 BRA `(.L_x_31) ;  /* 0x0000004c00ac9947 */ /* 0x002fea0003800000 */
.L_x_30:
[----:B------:R-:W-:Y:S01]  /*21a0*/  UISETP.NE.AND UP0, UPT, UR7, URZ, UPT ;  /* 0x0000003f0700728c */ /* 0x000fe2000bf05270 */
[----:B------:R-:W-:Y:S01]  /*21b0*/  WARPGROUP.ARRIVE ;  /* 0x00000000000079c5 */ /* 0x000fe20000000000 */
[----:B------:R-:W-:Y:S02]  /*21c0*/  ULEA UR7, UR25, UR14, 0x9 ;  /* 0x0000000e19077291 */ /* 0x000fe4000f8e483f */
[----:B------:R-:W-:Y:S01]  /*21d0*/  USEL UR8, UR8, URZ, !UP0 ;  /* 0x0000003f08087287 */ /* 0x000fe2000c000000 */
[----:B------:R-:W-:Y:S01]  /*21e0*/  UMOV UR17, 0x40000040 ;  /* 0x4000004000117882 */ /* 0x000fe20000000000 */
[----:B------:R-:W-:Y:S02]  /*21f0*/  UMOV UR19, 0x40000040 ;  /* 0x4000004000137882 */ /* 0x000fe40000000000 */
[----:B------:R-:W-:Y:S02]  /*2200*/  UISETP.NE.U32.AND UP0, UPT, UR8, URZ, UPT ;  /* 0x0000003f0800728c */ /* 0x000fe4000bf05070 */
[----:B------:R-:W-:Y:S01]  /*2210*/  ULEA UR8, UR25, UR15, 0x9 ;  /* 0x0000000f19087291 */ /* 0x000fe2000f8e483f */
[----:B------:R-:W-:Y:S01]  /*2220*/  UMOV UR16, UR7 ;  /* 0x0000000700107c82 */ /* 0x000fe20008000000 */
[----:B------:R-:W-:-:S05]  /*2230*/  UIADD3 UR6, UR6, 0x4, URZ ;  /* 0x0000000406067890 */ /* 0x000fca000fffe03f */
[----:B------:R-:W-:Y:S02]  /*2240*/  UMOV UR18, UR8 ;  /* 0x0000000800127c82 */ /* 0x000fe40008000000 */
[----:B------:R-:W-:Y:S01]  /*2250*/  QGMMA.64x64x32.F32.E5M2.E5M2 R24, gdesc[UR16], R24, UP0 ;  /* 0x00e00000101879f3 */ /* 0x000fe2000bf03818 */
[----:B------:R-:W-:Y:S02]  /*2260*/  UIADD3 UR16, UR7, 0x2, URZ ;  /* 0x0000000207107890 */ /* 0x000fe4000fffe03f */
[----:B------:R-:W-:Y:S01]  /*2270*/  UIADD3 UR18, UR8, 0x2, URZ ;  /* 0x0000000208127890 */ /* 0x000fe2000fffe03f */
[----:B------:R-:W-:Y:S01]  /*2280*/  UMOV UR17, 0x40000040 ;  /* 0x4000004000117882 */ /* 0x000fe20000000000 */
[----:B------:R-:W-:Y:S01]  /*2290*/  UMOV UR19, 0x40000040 ;  /* 0x4000004000137882 */ /* 0x000fe20000000000 */
[----:B------:R-:W-:-:S06]  /*22a0*/  UISETP.NE.AND UP0, UPT, UR6, UR26, UPT ;  /* 0x0000001a0600728c */ /* 0x000fcc000bf05270 */
        /* <DEDUP_REMOVED lines=8> */
[----:B------:R-:W-:Y:S01]  /*2330*/  UMOV UR17, 0x40000040 ;  /* 0x4000004000117882 */ /* 0x000fe20000000000 */
[----:B------:R-:W-:Y:S01]  /*2340*/  UMOV UR19, 0x40000040 ;  /* 0x4000004000137882 */ /* 0x000fe20000000000 */
[----:B------:R-:W-:-:S06]  /*2350*/  USEL UR7, URZ, 0x1, UP0 ;  /* 0x000000013f077887 */ /* 0x000fcc0008000000 */
[----:B------:R-:W-:Y:S01]  /*2360*/  ISETP.NE.AND P1, PT, RZ, UR7, PT ;  /* 0x00000007ff007c0c */ /* 0x000fe2000bf25270 */
[----:B------:R-:W-:Y:S03]  /*2370*/  QGMMA.64x64x32.F32.E5M2.E5M2 R24, gdesc[UR16], R24, gsb0 ;  /* 0x00e00000101879f3 */ /* 0x000fe60008003818 */
[----:B------:R-:W-:-:S09]  /*2380*/  WARPGROUP.DEPBAR.LE gsb0, 0x1 ;  /* 0x00008000000079c5 */ /* 0x000fd20000010100 */
[----:B------:R-:W-:Y:S05]  /*2390*/  @!P1 BRA `(.L_x_32) ;  /* 0x0000000000889947 */ /* 0x000fea0003800000 */
[----:B------:R-:W-:Y:S02]  /*23a0*/  WARPGROUP.DEPBAR.LE gsb0, 0x0 ;  /* 0x00008000000079c5 */ /* 0x000fe40000010000 */
[----:B------:R-:W-:-:S01]  /*23b0*/  FADD R85, R24, R85 ;  /* 0x0000005518557221 */ /* 0x000fc20000000000 */
[----:B------:R-:W-:Y:S01]  /*23c0*/  FADD R86, R25, R86 ;  /* 0x0000005619567221 */ /* 0x000fe20000000000 */
        /* <DEDUP_REMOVED lines=30> */
[----:B------:R-:W-:-:S06]  /*25b0*/  UMOV UR6, URZ ;  /* 0x0000003f00067c82 */ /* 0x000fcc0008000000 */
.L_x_32:
[----:B------:R-:W-:Y:S05]  /*25c0*/  @!P2 BRA `(.L_x_33) ;  /* 0x000000000004a947 */ /* 0x000fea0003800000 */
[----:B------:R-:W-:Y:S01]  /*25d0*/  BPT.TRAP 0x1 ;  /* 0x000000040000795c */ /* 0x000fe20000300000 */
.L_x_33:
[----:B01----:R-:W-:Y:S02]  /*25e0*/  @P0 LEA R18, R15, UR9, 0x3 ;  /* 0x000000090f120c11 */ /* 0x003fe4000f8e18ff */
[----:B------:R-:W-:-:S03]  /*25f0*/  ISETP.GT.U32.AND P1, PT, R7, 0x1, PT ;  /* 0x000000010700780c */ /* 0x000fc60003f24070 */
[----:B------:R-:W-:-:S05]  /*2600*/  @P0 VIADD R19, R18, 0x70 ;  /* 0x0000007012130836 */ /* 0x000fca0000000000 */
[----:B------:R-:W-:-:S04]  /*2610*/  @P0 PRMT R19, R12, 0x654, R19 ;  /* 0x000006540c130816 */ /* 0x000fc80000000013 */
[----:B------:R0:W-:Y:S01]  /*2620*/  @P0 SYNCS.ARRIVE.TRANS64.RED.A1T0 RZ, [R19+URZ], RZ ;  /* 0x000000ff13ff09a7 */ /* 0x0001e2000810043f */
[----:B------:R-:W-:Y:S05]  /*2630*/  @P1 BRA `(.L_x_34) ;  /* 0x0000000000041947 */ /* 0x000fea0003800000 */
[----:B------:R-:W-:Y:S01]  /*2640*/  BPT.TRAP 0x1 ;  /* 0x000000040000795c */ /* 0x000fe20000300000 */
.L_x_34:
[----:B------:R-:W-:Y:S01]  /*2650*/  UIADD3 UR25, UR25, 0x1, URZ ;  /* 0x0000000119197890 */ /* 0x000fe2000fffe03f */
[C---:B------:R-:W-:Y:S01]  /*2660*/  ISETP.GT.AND P2, PT, R14.reuse, 0x1, PT ;  /* 0x000000010e00780c */ /* 0x040fe20003f44270 */
[----:B------:R-:W-:Y:S02]  /*2670*/  VIADD R15, R15, 0x1 ;  /* 0x000000010f0f7836 */ /* 0x000fe40000000000 */
[----:B------:R-:W-:Y:S01]  /*2680*/  UISETP.NE.AND UP0, UPT, UR25, 0xe, UPT ;  /* 0x0000000e1900788c */ /* 0x000fe2000bf05270 */
[----:B------:R-:W-:Y:S02]  /*2690*/  VIADD R14, R14, 0xffffffff ;  /* 0xffffffff0e0e7836 */ /* 0x000fe40000000000 */
[C---:B------:R-:W-:Y:S01]  /*26a0*/  ISETP.NE.AND P1, PT, R15.reuse, 0xe, PT ;  /* 0x0000000e0f00780c */ /* 0x040fe20003f25270 */
[----:B------:R-:W-:Y:S02]  /*26b0*/  USEL UR8, URZ, 0x1, UP0 ;  /* 0x000000013f087887 */ /* 0x000fe40008000000 */
[----:B------:R-:W-:Y:S01]  /*26c0*/  USEL UR25, UR25, URZ, UP0 ;  /* 0x0000003f19197287 */ /* 0x000fe20008000000 */
[----:B------:R-:W-:-:S03]  /*26d0*/  SEL R15, R15, RZ, P1 ;  /* 0x000000ff0f0f7207 */ /* 0x000fc60000800000 */
[----:B------:R-:W-:Y:S01]  /*26e0*/  LOP3.LUT R22, R22, UR8, RZ, 0x3c, !PT ;  /* 0x0000000816167c12 */ /* 0x000fe2000f8e3cff */
[----:B------:R-:W-:Y:S01]  /*26f0*/  UMOV UR8, 0x1 ;  /* 0x0000000100087882 */ /* 0x000fe20000000000 */
[----:B------:R-:W-:Y:S06]  /*2700*/  @P2 BRA `(.L_x_35) ;  /* 0xfffffff800782947 */ /* 0x000fec000383ffff */
.L_x_27:
[----:B------:R-:W-:Y:S01]  /*2710*/  UISETP.NE.AND UP0, UPT, UR6, URZ, UPT ;  /* 0x0000003f0600728c */ /* 0x000fe2000bf05270 */
[----:B01----:R-:W0:Y:S01]  /*2720*/  LDC R14, c[0x0][0x28c] ;  /* 0x0000a300ff0e7b82 */ /* 0x003e220000000800 */
[----:B------:R-:W-:Y:S02]  /*2730*/  IMAD.U32 R15, RZ, RZ, UR24 ;  /* 0x00000018ff0f7e24 */ /* 0x000fe4000f8e00ff */
[----:B------:R-:W-:-:S06]  /*2740*/  USEL UR6, URZ, 0x1, !UP0 ;  /* 0x000000013f067887 */ /* 0x000fcc000c000000 */
[----:B------:R-:W-:-:S13]  /*2750*/  ISETP.NE.AND P1, PT, RZ, UR6, PT ;  /* 0x00000006ff007c0c */ /* 0x000fda000bf25270 */
[----:B------:R-:W-:Y:S05]  /*2760*/  @!P1 BRA `(.L_x_36) ;  /* 0x0000000000849947 */ /* 0x000fea0003800000 */
[----:B------:R-:W-:Y:S02]  /*2770*/  WARPGROUP.DEPBAR.LE gsb0, 0x0 ;  /* 0x00008000000079c5 */ /* 0x000fe40000010000 */
[----:B------:R-:W-:Y:S01]  /*2780*/  FADD R85, R24, R85 ;  /* 0x0000005518557221 */ /* 0x000fe20000000000 */
        /* <DEDUP_REMOVED lines=30> */
[----:B------:R-:W-:-:S07]  /*2970*/  FADD R56, R56, R55 ;  /* 0x0000003738387221 */ /* 0x000fce0000000000 */
.L_x_36:
[----:B0-----:R-:W-:Y:S01]  /*2980*/  ISETP.GE.AND P1, PT, R14, 0x1, PT ;  /* 0x000000010e00780c */ /* 0x001fe20003f26270 */
[----:B------:R0:W-:Y:S01]  /*2990*/  SYNCS.ARRIVE.TRANS64.A1T0 RZ, [R15+UR23], RZ ;  /* 0x000000ff0fff79a7 */ /* 0x0001e20008100017 */
[----:B------:R-:W-:-:S11]  /*29a0*/  WARPGROUP.DEPBAR.LE gsb0, 0x0 ;  /* 0x00008000000079c5 */ /* 0x000fd60000010000 */
[----:B------:R-:W-:Y:S05]  /*29b0*/  @!P1 BRA `(.L_x_37) ;  /* 0x00000000004c9947 */ /* 0x000fea0003800000 */
[----:B------:R-:W-:-:S13]  /*29c0*/  ISETP.NE.AND P1, PT, R87, 0x3, PT ;  /* 0x000000035700780c */ /* 0x000fda0003f25270 */
[----:B------:R-:W-:Y:S05]  /*29d0*/  @!P1 BRA `(.L_x_38) ;  /* 0x0000000000049947 */ /* 0x000fea0003800000 */
[----:B------:R-:W-:Y:S01]  /*29e0*/  BPT.TRAP 0x1 ;  /* 0x000000040000795c */ /* 0x000fe20000300000 */
.L_x_38:
[----:B------:R-:W-:Y:S01]  /*29f0*/  BSSY B0, `(.L_x_39) ;  /* 0x000000d000007945 */ /* 0x000fe20003800000 */
[----:B------:R-:W-:-:S03]  /*2a00*/  ISETP.GT.U32.AND P1, PT, R7, 0x1, PT ;  /* 0x000000010700780c */ /* 0x000fc60003f24070 */
[----:B------:R-:W-:Y:S10]  /*2a10*/  @!P0 BRA `(.L_x_40) ;  /* 0x0000000000288947 */ /* 0x000ff40003800000 */
[----:B------:R-:W-:-:S04]  /*2a20*/  UIADD3 UR8, UR10, UR5, URZ ;  /* 0x000000050a087290 */ /* 0x000fc8000fffe03f */
[----:B------:R-:W-:-:S04]  /*2a30*/  USHF.R.U32.HI UR6, URZ, 0x1, UR8 ;  /* 0x000000013f067899 */ /* 0x000fc80008011608 */
[----:B------:R-:W-:-:S04]  /*2a40*/  UIMAD.WIDE.U32 UR6, UR6, -0x6db6db6d, URZ ;  /* 0x92492493060678a5 */ /* 0x000fc8000f8e003f */
[----:B------:R-:W-:-:S04]  /*2a50*/  USHF.R.U32.HI UR6, URZ, 0x2, UR7 ;  /* 0x000000023f067899 */ /* 0x000fc80008011607 */
[----:B------:R-:W-:-:S04]  /*2a60*/  UIMAD UR8, UR6, -0xe, UR8 ;  /* 0xfffffff2060878a4 */ /* 0x000fc8000f8e0208 */
[----:B------:R-:W-:-:S04]  /*2a70*/  ULEA UR8, UR8, UR9, 0x3 ;  /* 0x0000000908087291 */ /* 0x000fc8000f8e183f */
[----:B------:R-:W-:-:S06]  /*2a80*/  UIADD3 UR8, UR8, 0x70, URZ ;  /* 0x0000007008087890 */ /* 0x000fcc000fffe03f */
[----:B0-----:R-:W-:-:S05]  /*2a90*/  IMAD.U32 R15, RZ, RZ, UR8 ;  /* 0x00000008ff0f7e24 */ /* 0x001fca000f8e00ff */
[----:B------:R-:W-:-:S04]  /*2aa0*/  PRMT R14, R12, 0x654, R15 ;  /* 0x000006540c0e7816 */ /* 0x000fc8000000000f */
[----:B------:R1:W-:Y:S03]  /*2ab0*/  SYNCS.ARRIVE.TRANS64.RED.A1T0 RZ, [R14+URZ], RZ ;  /* 0x000000ff0eff79a7 */ /* 0x0003e6000810043f */
.L_x_40:
[----:B------:R-:W-:Y:S05]  /*2ac0*/  BSYNC B0 ;  /* 0x0000000000007941 */ /* 0x000fea0003800000 */
.L_x_39:
[----:B------:R-:W-:Y:S05]  /*2ad0*/  @P1 BRA `(.L_x_37) ;  /* 0x0000000000041947 */ /* 0x000fea0003800000 */
[----:B------:R-:W-:Y:S01]  /*2ae0*/  BPT.TRAP 0x1 ;  /* 0x000000040000795c */ /* 0x000fe20000300000 */
.L_x_37:
[----:B-1----:R-:W-:Y:S01]  /*2af0*/  SHF.L.U32 R14, R88, 0x1f, RZ ;  /* 0x0000001f580e7819 */ /* 0x002fe200000006ff */
[----:B------:R-:W-:Y:S01]  /*2b00*/  UIADD3 UR5, UR22, UR5, URZ ;  /* 0x0000000516057290 */ /* 0x000fe2000fffe03f */
[----:B------:R-:W1:Y:S01]  /*2b10*/  LDC R24, c[0x0][0x288] ;  /* 0x0000a200ff187b82 */ /* 0x000e620000000800 */
[----:B------:R-:W-:Y:S01]  /*2b20*/  UISETP.GE.U32.AND UP1, UPT, UR22, 0xe, UPT ;  /* 0x0000000e1600788c */ /* 0x000fe2000bf26070 */
[----:B------:R-:W-:Y:S01]  /*2b30*/  IMAD.SHL.U32 R22, R17, 0x2, RZ ;  /* 0x0000000211167824 */ /* 0x000fe200078e00ff */
[----:B------:R-:W-:Y:S02]  /*2b40*/  UISETP.GT.U32.AND UP0, UPT, UR5, 0xd, UPT ;  /* 0x0000000d0500788c */ /* 0x000fe4000bf04070 */
[----:B------:R-:W-:Y:S02]  /*2b50*/  USHF.R.U32.HI UR6, URZ, 0x1, UR5 ;  /* 0x000000013f067899 */ /* 0x000fe40008011605 */
[----:B------:R-:W-:Y:S01]  /*2b60*/  UISETP.LT.U32.AND UP0, UPT, UR22, 0xe, UP0 ;  /* 0x0000000e1600788c */ /* 0x000fe20008701070 */
[----:B------:R-:W3:Y:S01]  /*2b70*/  SYNCS.PHASECHK.TRANS64.TRYWAIT P1, [UR11+0x8], R14 ;  /* 0x0000080eff0075a7 */ /* 0x000ee2000802014b */
[----:B------:R-:W-:Y:S01]  /*2b80*/  UIMAD.WIDE.U32 UR6, UR6, -0x6db6db6d, URZ ;  /* 0x92492493060678a5 */ /* 0x000fe2000f8e003f */
[----:B------:R-:W-:Y:S01]  /*2b90*/  SHF.R.S32.HI R23, RZ, 0x1f, R22 ;  /* 0x0000001fff177819 */ /* 0x000fe20000011416 */
[----:B------:R-:W-:-:S02]  /*2ba0*/  USEL UR8, URZ, 0x1, !UP0 ;  /* 0x000000013f087887 */ /* 0x000fc4000c000000 */
[----:B------:R-:W-:Y:S02]  /*2bb0*/  USHF.R.U32.HI UR6, URZ, 0x2, UR7 ;  /* 0x000000023f067899 */ /* 0x000fe40008011607 */
[----:B------:R-:W-:Y:S02]  /*2bc0*/  ULOP3.LUT UR4, UR4, UR8, URZ, 0x3c, !UPT ;  /* 0x0000000804047292 */ /* 0x000fe4000f8e3c3f */
[----:B------:R-:W-:Y:S02]  /*2bd0*/  UIMAD UR5, UR6, -0xe, UR5 ;  /* 0xfffffff2060578a4 */ /* 0x000fe4000f8e0205 */
[----:B------:R-:W-:Y:S01]  /*2be0*/  @UP1 ULOP3.LUT UR4, UR4, 0x1, UR6, 0x78, !UPT ;  /* 0x0000000104041892 */ /* 0x000fe2000f8e7806 */
[----:B-1-3--:R-:W-:Y:S11]  /*2bf0*/  @!P1 BRA `(.L_x_41) ;  /* 0x00000044002c9947 */ /* 0x00aff60003800000 */
.L_x_145:
[----:B------:R-:W-:Y:S01]  /*2c00*/  IMAD.SHL.U32 R25, R6, 0x40, RZ ;  /* 0x0000004006197824 */ /* 0x000fe200078e00ff */
[----:B------:R-:W-:Y:S01]  /*2c10*/  ULDC UR8, c[0x0][0x284] ;  /* 0x0000a10000087ab9 */ /* 0x000fe20000000800 */
[----:B------:R-:W-:Y:S01]  /*2c20*/  IMAD.SHL.U32 R31, R4, 0x40, RZ ;  /* 0x00000040041f7824 */ /* 0x000fe200078e00ff */
[----:B------:R-:W-:Y:S01]  /*2c30*/  SHF.R.S32.HI R32, RZ, 0x1f, R5 ;  /* 0x0000001fff207819 */ /* 0x000fe20000011405 */
[----:B------:R-:W-:Y:S01]  /*2c40*/  ULDC.64 UR6, c[0x0][0x5d0] ;  /* 0x0001740000067ab9 */ /* 0x000fe20000000a00 */
[----:B------:R-:W-:Y:S01]  /*2c50*/  ISETP.GE.AND P1, PT, R25, UR8, PT ;  /* 0x0000000819007c0c */ /* 0x000fe2000bf26270 */
[----:B0-----:R-:W-:Y:S01]  /*2c60*/  IMAD.WIDE.U32 R14, R5, UR6, R22 ;  /* 0x00000006050e7c25 */ /* 0x001fe2000f8e0016 */
[----:B------:R-:W-:Y:S02]  /*2c70*/  SHF.R.S32.HI R30, RZ, 0x1f, R31 ;  /* 0x0000001fff1e7819 */ /* 0x000fe4000001141f */
[C---:B------:R-:W-:Y:S01]  /*2c80*/  ISETP.GE.OR P1, PT, R31.reuse, R24, P1 ;  /* 0x000000181f00720c */ /* 0x040fe20000f26670 */
[----:B------:R-:W-:Y:S01]  /*2c90*/  IMAD R4, R32, UR6, RZ ;  /* 0x0000000620047c24 */ /* 0x000fe2000f8e02ff */
[----:B------:R-:W-:-:S03]  /*2ca0*/  IADD3 R14, P2, R31, R14, RZ ;  /* 0x0000000e1f0e7210 */ /* 0x000fc60007f5e0ff */
[----:B------:R-:W-:-:S05]  /*2cb0*/  IMAD R19, R5, UR7, R4 ;  /* 0x0000000705137c24 */ /* 0x000fca000f8e0204 */
[----:B------:R-:W-:-:S03]  /*2cc0*/  IADD3.X R15, R30, R15, R19, P2, !PT ;  /* 0x0000000f1e0f7210 */ /* 0x000fc600017fe413 */
[----:B------:R-:W-:Y:S05]  /*2cd0*/  @P1 BRA `(.L_x_42) ;  /* 0x0000002400a81947 */ /* 0x000fea0003800000 */
[----:B------:R-:W0:Y:S01]  /*2ce0*/  LDC.64 R28, c[0x0][0x5c8] ;  /* 0x00017200ff1c7b82 */ /* 0x000e220000000a00 */
[----:B------:R-:W-:Y:S01]  /*2cf0*/  IMAD.WIDE R26, R6, 0x40, R10 ;  /* 0x00000040061a7825 */ /* 0x000fe200078e020a */
[----:B------:R-:W-:Y:S01]  /*2d00*/  ULDC.64 UR6, c[0x0][0x5c0] ;  /* 0x0001700000067ab9 */ /* 0x000fe20000000a00 */
[----:B------:R-:W-:Y:S02]  /*2d10*/  BSSY B0, `(.L_x_42) ;  /* 0x0000266000007945 */ /* 0x000fe40003800000 */
[----:B------:R-:W-:Y:S02]  /*2d20*/  IMAD R24, R17, -0x2, R24 ;  /* 0xfffffffe11187824 */ /* 0x000fe400078e0218 */
[----:B------:R-:W-:Y:S02]  /*2d30*/  IMAD.IADD R6, R20, 0x1, -R25 ;  /* 0x0000000114067824 */ /* 0x000fe400078e0a19 */
[----:B------:R-:W-:Y:S02]  /*2d40*/  IMAD.IADD R24, R24, 0x1, -R31 ;  /* 0x0000000118187824 */ /* 0x000fe400078e0a1f */
[----:B0-----:R-:W-:-:S02]  /*2d50*/  IMAD R4, R27, R28, RZ ;  /* 0x0000001c1b047224 */ /* 0x001fc400078e02ff */
[----:B------:R-:W-:-:S04]  /*2d60*/  IMAD.WIDE.U32 R14, R26, R28, R14 ;  /* 0x0000001c1a0e7225 */ /* 0x000fc800078e000e */
[----:B------:R-:W-:Y:S01]  /*2d70*/  IMAD R19, R26, R29, R4 ;  /* 0x0000001d1a137224 */ /* 0x000fe200078e0204 */
[----:B------:R-:W-:Y:S02]  /*2d80*/  LEA R4, P1, R28, R14, 0x3 ;  /* 0x0000000e1c047211 */ /* 0x000fe400078218ff */
[----:B------:R-:W-:Y:S01]  /*2d90*/  IADD3 R18, P2, R14, UR6, RZ ;  /* 0x000000060e127c10 */ /* 0x000fe2000ff5e0ff */
[----:B------:R-:W-:Y:S01]  /*2da0*/  IMAD.IADD R19, R15, 0x1, R19 ;  /* 0x000000010f137824 */ /* 0x000fe200078e0213 */
[----:B------:R-:W-:-:S04]  /*2db0*/  IADD3 R14, P3, R4, UR6, RZ ;  /* 0x00000006040e7c10 */ /* 0x000fc8000ff7e0ff */
[----:B------:R-:W-:Y:S02]  /*2dc0*/  LEA.HI.X R4, R28, R19, R29, 0x3, P1 ;  /* 0x000000131c047211 */ /* 0x000fe400008f1c1d */
[----:B----45:R-:W-:Y:S02]  /*2dd0*/  FSETP.NEU.AND P1, PT, R16, RZ, PT ;  /* 0x000000ff1000720b */ /* 0x030fe40003f2d000 */
[----:B------:R-:W-:Y:S02]  /*2de0*/  IADD3.X R19, R19, UR7, RZ, P2, !PT ;  /* 0x0000000713137c10 */ /* 0x000fe400097fe4ff */
[----:B------:R-:W-:-:S09]  /*2df0*/  IADD3.X R15, R4, UR7, RZ, P3, !PT ;  /* 0x00000007040f7c10 */ /* 0x000fd20009ffe4ff */
[----:B------:R-:W-:Y:S05]  /*2e00*/  @!P1 BRA `(.L_x_43) ;  /* 0x0000001c00189947 */ /* 0x000fea0003800000 */
[----:B------:R-:W-:Y:S01]  /*2e10*/  ULDC.64 UR6, c[0x0][0x5b8] ;  /* 0x00016e0000067ab9 */ /* 0x000fe20000000a00 */
[----:B------:R-:W-:Y:S01]  /*2e20*/  ISETP.GE.AND P2, PT, R24, 0x1, PT ;  /* 0x000000011800780c */ /* 0x000fe20003f46270 */
[----:B------:R-:W-:Y:S01]  /*2e30*/  IMAD.WIDE.U32 R22, R5, UR6, R22 ;  /* 0x0000000605167c25 */ /* 0x000fe2000f8e0016 */
[----:B------:R-:W-:Y:S01]  /*2e40*/  ULDC.64 UR16, c[0x0][0x5a8] ;  /* 0x00016a0000107ab9 */ /* 0x000fe20000000a00 */
[----:B------:R-:W-:Y:S01]  /*2e50*/  BSSY B1, `(.L_x_44) ;  /* 0x000000f000017945 */ /* 0x000fe20003800000 */
[----:B------:R-:W-:Y:S01]  /*2e60*/  ISETP.LT.OR P5, PT, R6, 0x1, !P2 ;  /* 0x000000010600780c */ /* 0x000fe200057a1670 */
[----:B------:R-:W-:Y:S01]  /*2e70*/  IMAD R4, R32, UR6, RZ ;  /* 0x0000000620047c24 */ /* 0x000fe2000f8e02ff */
[----:B------:R-:W-:-:S03]  /*2e80*/  IADD3 R22, P1, R31, R22, RZ ;  /* 0x000000161f167210 */ /* 0x000fc60007f3e0ff */
[----:B------:R-:W-:Y:S01]  /*2e90*/  IMAD R5, R5, UR7, R4 ;  /* 0x0000000705057c24 */ /* 0x000fe2000f8e0204 */
[----:B------:R-:W-:Y:S02]  /*2ea0*/  ULDC.64 UR6, c[0x0][0x5b0] ;  /* 0x00016c0000067ab9 */ /* 0x000fe40000000a00 */
[----:B------:R-:W-:Y:S02]  /*2eb0*/  IMAD R25, R27, UR6, RZ ;  /* 0x000000061b197c24 */ /* 0x000fe4000f8e02ff */
[----:B------:R-:W-:Y:S02]  /*2ec0*/  IADD3.X R23, R30, R23, R5, P1, !PT ;  /* 0x000000171e177210 */ /* 0x000fe40000ffe405 */
[C---:B------:R-:W-:Y:S02]  /*2ed0*/  IMAD R25, R26.reuse, UR7, R25 ;  /* 0x000000071a197c24 */ /* 0x040fe4000f8e0219 */
[----:B------:R-:W-:-:S03]  /*2ee0*/  IMAD.WIDE.U32 R4, R26, UR6, R22 ;  /* 0x000000061a047c25 */ /* 0x000fc6000f8e0016 */
[----:B------:R-:W-:-:S04]  /*2ef0*/  IADD3 R4, P1, R4, UR16, RZ ;  /* 0x0000001004047c10 */ /* 0x000fc8000ff3e0ff */
[--C-:B------:R-:W-:Y:S02]  /*2f00*/  IADD3.X R5, R5, UR17, R25.reuse, P1, !PT ;  /* 0x0000001105057c10 */ /* 0x100fe40008ffe419 */
[----:B------:R-:W-:Y:S01]  /*2f10*/  PRMT R25, RZ, 0x7610, R25 ;  /* 0x00007610ff197816 */ /* 0x000fe20000000019 */
[----:B------:R-:W-:Y:S06]  /*2f20*/  @P5 BRA `(.L_x_45) ;  /* 0x0000000000045947 */ /* 0x000fec0003800000 */
[----:B------:R0:W5:Y:S02]  /*2f30*/  LDG.E.U8 R25, desc[UR20][R4.64] ;  /* 0x0000001404197981 */ /* 0x000164000c1e1100 */
.L_x_45:
[----:B------:R-:W-:Y:S05]  /*2f40*/  BSYNC B1 ;  /* 0x0000000000017941 */ /* 0x000fea0003800000 */
.L_x_44:
[----:B-----5:R-:W-:Y:S01]  /*2f50*/  LOP3.LUT R25, R25, 0xff, RZ, 0xc0, !PT ;  /* 0x000000ff19197812 */ /* 0x020fe200078ec0ff */
[----:B------:R-:W-:Y:S01]  /*2f60*/  BSSY B1, `(.L_x_46) ;  /* 0x000000c000017945 */ /* 0x000fe20003800000 */
[----:B------:R-:W-:Y:S02]  /*2f70*/  ISETP.GE.AND P1, PT, R24, 0x2, PT ;  /* 0x000000021800780c */ /* 0x000fe40003f26270 */
[----:B------:R-:W-:Y:S02]  /*2f80*/  F2FP.F16.E5M2.UNPACK_B R25, R25 ;  /* 0x00000019ff19723e */ /* 0x000fe400020004ff */
[----:B------:R-:W-:-:S03]  /*2f90*/  ISETP.LT.OR P3, PT, R6, 0x1, !P1 ;  /* 0x000000010600780c */ /* 0x000fc60004f61670 */
[----:B------:R-:W-:-:S05]  /*2fa0*/  HADD2.F32 R25, -RZ, R25.H0_H0 ;  /* 0x20000019ff197230 */ /* 0x000fca0000004100 */
[----:B------:R-:W-:Y:S01]  /*2fb0*/  FMUL R28, R25, R16 ;  /* 0x00000010191c7220 */ /* 0x000fe20000400000 */
[----:B------:R-:W-:-:S03]  /*2fc0*/  PRMT R25, RZ, 0x7610, R25 ;  /* 0x00007610ff197816 */ /* 0x000fc60000000019 */
[----:B--2---:R-:W-:-:S05]  /*2fd0*/  FFMA R28, R85, R13, R28 ;  /* 0x0000000d551c7223 */ /* 0x004fca000000001c */
[----:B------:R-:W-:-:S05]  /*2fe0*/  F2FP.SATFINITE.E5M2.F32.PACK_AB_MERGE_C R29, RZ, R28, RZ ;  /* 0x0000001cff1d723e */ /* 0x000fca00048060ff */
[----:B------:R1:W-:Y:S01]  /*2ff0*/  @!P5 STG.E.U8 desc[UR20][R18.64], R29 ;  /* 0x0000001d1200d986 */ /* 0x0003e2000c101114 */
[----:B------:R-:W-:Y:S05]  /*3000*/  @P3 BRA `(.L_x_47) ;  /* 0x0000000000043947 */ /* 0x000fea0003800000 */
[----:B------:R2:W5:Y:S02]  /*3010*/  LDG.E.U8 R25, desc[UR20][R4.64+0x1] ;  /* 0x0000011404197981 */ /* 0x000564000c1e1100 */
.L_x_47:
[----:B------:R-:W-:Y:S05]  /*3020*/  BSYNC B1 ;  /* 0x0000000000017941 */ /* 0x000fea0003800000 */
.L_x_46:
[----:B-----5:R-:W-:Y:S01]  /*3030*/  LOP3.LUT R25, R25, 0xff, RZ, 0xc0, !PT ;  /* 0x000000ff19197812 */ /* 0x020fe200078ec0ff */
[----:B------:R-:W-:Y:S01]  /*3040*/  BSSY B1, `(.L_x_48) ;  /* 0x0000012000017945 */ /* 0x000fe20003800000 */
[----:B-1----:R-:W-:Y:S02]  /*3050*/  IADD3 R29, P5, R26, 0x8, RZ ;  /* 0x000000081a1d7810 */ /* 0x002fe40007fbe0ff */
[----:B------:R-:W-:Y:S02]  /*3060*/  F2FP.F16.E5M2.UNPACK_B R25, R25 ;  /* 0x00000019ff19723e */ /* 0x000fe400020004ff */
[----:B------:R-:W-:Y:S01]  /*3070*/  ISETP.LT.OR P2, PT, R6, 0x9, !P2 ;  /* 0x000000090600780c */ /* 0x000fe20005741670 */
[----:B------:R-:W-:Y:S02]  /*3080*/  IMAD.X R26, RZ, RZ, R27, P5 ;  /* 0x000000ffff1a7224 */ /* 0x000fe400028e061b */
[----:B------:R-:W-:Y:S02]  /*3090*/  HADD2.F32 R25, -RZ, R25.H0_H0 ;  /* 0x20000019ff197230 */ /* 0x000fe40000004100 */
[----:B------:R-:W-:-:S02]  /*30a0*/  IMAD R26, R26, UR6, RZ ;  /* 0x000000061a1a7c24 */ /* 0x000fc4000f8e02ff */
[----:B------:R-:W-:-:S04]  /*30b0*/  IMAD.WIDE.U32 R22, R29, UR6, R22 ;  /* 0x000000061d167c25 */ /* 0x000fc8000f8e0016 */
[----:B------:R-:W-:Y:S01]  /*30c0*/  FMUL R25, R25, R16 ;  /* 0x0000001019197220 */ /* 0x000fe20000400000 */
[----:B------:R-:W-:-:S03]  /*30d0*/  IMAD R29, R29, UR7, R26 ;  /* 0x000000071d1d7c24 */ /* 0x000fc6000f8e021a */
[----:B------:R-:W-:Y:S01]  /*30e0*/  FFMA R25, R86, R13, R25 ;  /* 0x0000000d56197223 */ /* 0x000fe20000000019 */
[----:B------:R-:W-:-:S04]  /*30f0*/  IADD3 R22, P5, R22, UR16, RZ ;  /* 0x0000001016167c10 */ /* 0x000fc8000ffbe0ff */
[----:B------:R-:W-:Y:S02]  /*3100*/  F2FP.SATFINITE.E5M2.F32.PACK_AB_MERGE_C R27, RZ, R25, RZ ;  /* 0x00000019ff1b723e */ /* 0x000fe400048060ff */
[----:B------:R-:W-:Y:S02]  /*3110*/  IADD3.X R23, R23, UR17, R29, P5, !PT ;  /* 0x0000001117177c10 */ /* 0x000fe4000affe41d */
[----:B------:R-:W-:Y:S01]  /*3120*/  PRMT R25, RZ, 0x7610, R25 ;  /* 0x00007610ff197816 */ /* 0x000fe20000000019 */
[----:B------:R1:W-:Y:S01]  /*3130*/  @!P3 STG.E.U8 desc[UR20][R18.64+0x1], R27 ;  /* 0x0000011b1200b986 */ /* 0x0003e2000c101114 */
[----:B------:R-:W-:Y:S05]  /*3140*/  @P2 BRA `(.L_x_49) ;  /* 0x0000000000042947 */ /* 0x000fea0003800000 */
[----:B------:R3:W5:Y:S02]  /*3150*/  LDG.E.U8 R25, desc[UR20][R22.64] ;  /* 0x0000001416197981 */ /* 0x000764000c1e1100 */
.L_x_49:
[----:B------:R-:W-:Y:S05]  /*3160*/  BSYNC B1 ;  /* 0x0000000000017941 */ /* 0x000fea0003800000 */
.L_x_48:
[----:B-----5:R-:W-:Y:S01]  /*3170*/  LOP3.LUT R25, R25, 0xff, RZ, 0xc0, !PT ;  /* 0x000000ff19197812 */ /* 0x020fe200078ec0ff */
[----:B------:R-:W-:Y:S01]  /*3180*/  BSSY B1, `(.L_x_50) ;  /* 0x000000b000017945 */ /* 0x000fe20003800000 */
[----:B------:R-:W-:Y:S02]  /*3190*/  ISETP.LT.OR P1, PT, R6, 0x9, !P1 ;  /* 0x000000090600780c */ /* 0x000fe40004f21670 */
[----:B------:R-:W-:-:S05]  /*31a0*/  F2FP.F16.E5M2.UNPACK_B R25, R25 ;  /* 0x00000019ff19723e */ /* 0x000fca00020004ff */
[----:B------:R-:W-:-:S05]  /*31b0*/  HADD2.F32 R25, -RZ, R25.H0_H0 ;  /* 0x20000019ff197230 */ /* 0x000fca0000004100 */
[----:B------:R-:W-:Y:S01]  /*31c0*/  FMUL R26, R25, R16 ;  /* 0x00000010191a7220 */ /* 0x000fe20000400000 */
[----:B------:R-:W-:-:S03]  /*31d0*/  PRMT R25, RZ, 0x7610, R25 ;  /* 0x00007610ff197816 */ /* 0x000fc60000000019 */
[----:B------:R-:W-:-:S05]  /*31e0*/  FFMA R26, R83, R13, R26 ;  /* 0x0000000d531a7223 */ /* 0x000fca000000001a */
[----:B-1----:R-:W-:-:S05]  /*31f0*/  F2FP.SATFINITE.E5M2.F32.PACK_AB_MERGE_C R27, RZ, R26, RZ ;  /* 0x0000001aff1b723e */ /* 0x002fca00048060ff */
[----:B------:R1:W-:Y:S01]  /*3200*/  @!P2 STG.E.U8 desc[UR20][R14.64], R27 ;  /* 0x0000001b0e00a986 */ /* 0x0003e2000c101114 */
[----:B------:R-:W-:Y:S05]  /*3210*/  @P1 BRA `(.L_x_51) ;  /* 0x0000000000041947 */ /* 0x000fea0003800000 */
[----:B------:R4:W5:Y:S02]  /*3220*/  LDG.E.U8 R25, desc[UR20][R22.64+0x1] ;  /* 0x0000011416197981 */ /* 0x000964000c1e1100 */
.L_x_51:
[----:B------:R-:W-:Y:S05]  /*3230*/  BSYNC B1 ;  /* 0x0000000000017941 */ /* 0x000fea0003800000 */
.L_x_50:
[----:B-----5:R-:W-:Y:S01]  /*3240*/  LOP3.LUT R25, R25, 0xff, RZ, 0xc0, !PT ;  /* 0x000000ff19197812 */ /* 0x020fe200078ec0ff */
[----:B------:R-:W-:Y:S01]  /*3250*/  BSSY B1, `(.L_x_52) ;  /* 0x000000c000017945 */ /* 0x000fe20003800000 */
[----:B------:R-:W-:Y:S02]  /*3260*/  ISETP.GE.AND P2, PT, R24, 0x9, PT ;  /* 0x000000091800780c */ /* 0x000fe40003f46270 */
[----:B------:R-:W-:Y:S02]  /*3270*/  F2FP.F16.E5M2.UNPACK_B R25, R25 ;  /* 0x00000019ff19723e */ /* 0x000fe400020004ff */
[----:B------:R-:W-:-:S03]  /*3280*/  ISETP.LT.OR P3, PT, R6, 0x1, !P2 ;  /* 0x000000010600780c */ /* 0x000fc60005761670 */
[----:B------:R-:W-:-:S05]  /*3290*/  HADD2.F32 R25, -RZ, R25.H0_H0 ;  /* 0x20000019ff197230 */ /* 0x000fca0000004100 */
[----:B------:R-:W-:-:S04]  /*32a0*/  FMUL R25, R25, R16 ;  /* 0x0000001019197220 */ /* 0x000fc80000400000 */
[----:B------:R-:W-:-:S05]  /*32b0*/  FFMA R25, R84, R13, R25 ;  /* 0x0000000d54197223 */ /* 0x000fca0000000019 */
[----:B-1----:R-:W-:Y:S02]  /*32c0*/  F2FP.SATFINITE.E5M2.F32.PACK_AB_MERGE_C R27, RZ, R25, RZ ;  /* 0x00000019ff1b723e */ /* 0x002fe400048060ff */
[----:B------:R-:W-:-:S03]  /*32d0*/  PRMT R25, RZ, 0x7610, R25 ;  /* 0x00007610ff197816 */ /* 0x000fc60000000019 */
[----:B------:R1:W-:Y:S01]  /*32e0*/  @!P1 STG.E.U8 desc[UR20][R14.64+0x1], R27 ;  /* 0x0000011b0e009986 */ /* 0x0003e2000c101114 */
[----:B------:R-:W-:Y:S05]  /*32f0*/  @P3 BRA `(.L_x_53) ;  /* 0x0000000000043947 */ /* 0x000fea0003800000 */
[----:B------:R0:W5:Y:S02]  /*3300*/  LDG.E.U8 R25, desc[UR20][R4.64+0x8] ;  /* 0x0000081404197981 */ /* 0x000164000c1e1100 */
.L_x_53:
[----:B------:R-:W-:Y:S05]  /*3310*/  BSYNC B1 ;  /* 0x0000000000017941 */ /* 0x000fea0003800000 */
.L_x_52:
        /* <DEDUP_REMOVED lines=13> */
.L_x_55:
[----:B------:R-:W-:Y:S05]  /*33f0*/  BSYNC B1 ;  /* 0x0000000000017941 */ /* 0x000fea0003800000 */
.L_x_54:
[----:B-----5:R-:W-:Y:S01]  /*3400*/  LOP3.LUT R25, R25, 0xff, RZ, 0xc0, !PT ;  /* 0x000000ff19197812 */ /* 0x020fe200078ec0ff */
[----:B------:R-:W-:Y:S01]  /*3410*/  BSSY B1, `(.L_x_56) ;  /* 0x000000b000017945 */ /* 0x000fe20003800000 */
[----:B------:R-:W-:Y:S02]  /*3420*/  ISETP.LT.OR P2, PT, R6, 0x9, !P2 ;  /* 0x000000090600780c */ /* 0x000fe40005741670 */
[----:B------:R-:W-:-:S05]  /*3430*/  F2FP.F16.E5M2.UNPACK_B R25, R25 ;  /* 0x00000019ff19723e */ /* 0x000fca00020004ff */
        /* <DEDUP_REMOVED lines=8> */
.L_x_57:
[----:B------:R-:W-:Y:S05]  /*34c0*/  BSYNC B1 ;  /* 0x0000000000017941 */ /* 0x000fea0003800000 */
.L_x_56:
        /* <DEDUP_REMOVED lines=12> */
.L_x_59:
[----:B------:R-:W-:Y:S05]  /*3590*/  BSYNC B1 ;  /* 0x0000000000017941 */ /* 0x000fea0003800000 */
.L_x_58:
        /* <DEDUP_REMOVED lines=13> */
.L_x_61:
[----:B------:R-:W-:Y:S05]  /*3670*/  BSYNC B1 ;  /* 0x0000000000017941 */ /* 0x000fea0003800000 */
.L_x_60:
        /* <DEDUP_REMOVED lines=13> */
.L_x_63:
[----:B------:R-:W-:Y:S05]  /*3750*/  BSYNC B1 ;  /* 0x0000000000017941 */ /* 0x000fea0003800000 */
.L_x_62:
        /* <DEDUP_REMOVED lines=12> */
.L_x_65:
[----:B------:R-:W-:Y:S05]  /*3820*/  BSYNC B1 ;  /* 0x0000000000017941 */ /* 0x000fea0003800000 */
.L_x_64:
        /* <DEDUP_REMOVED lines=12> */
.L_x_67:
[----:B------:R-:W-:Y:S05]  /*38f0*/  BSYNC B1 ;  /* 0x0000000000017941 */ /* 0x000fea0003800000 */
.L_x_66:
        /* <DEDUP_REMOVED lines=13> */
.L_x_69:
[----:B------:R-:W-:Y:S05]  /*39d0*/  BSYNC B1 ;  /* 0x0000000000017941 */ /* 0x000fea0003800000 */
.L_x_68:
        /* <DEDUP_REMOVED lines=13> */
.L_x_71:
[----:B------:R-:W-:Y:S05]  /*3ab0*/  BSYNC B1 ;  /* 0x0000000000017941 */ /* 0x000fea0003800000 */
.L_x_70:
        /* <DEDUP_REMOVED lines=12> */
.L_x_73:
[----:B------:R-:W-:Y:S05]  /*3b80*/  BSYNC B1 ;  /* 0x0000000000017941 */ /* 0x000fea0003800000 */
.L_x_72:
        /* <DEDUP_REMOVED lines=12> */
.L_x_75:
[----:B------:R-:W-:Y:S05]  /*3c50*/  BSYNC B1 ;  /* 0x0000000000017941 */ /* 0x000fea0003800000 */
.L_x_74:
        /* <DEDUP_REMOVED lines=13> */
.L_x_77:
[----:B------:R-:W-:Y:S05]  /*3d30*/  BSYNC B1 ;  /* 0x0000000000017941 */ /* 0x000fea0003800000 */
.L_x_76:
        /* <DEDUP_REMOVED lines=13> */
.L_x_79:
[----:B------:R-:W-:Y:S05]  /*3e10*/  BSYNC B1 ;  /* 0x0000000000017941 */ /* 0x000fea0003800000 */
.L_x_78:
        /* <DEDUP_REMOVED lines=12> */
.L_x_81:
[----:B------:R-:W-:Y:S05]  /*3ee0*/  BSYNC B1 ;  /* 0x0000000000017941 */ /* 0x000fea0003800000 */
.L_x_80:
        /* <DEDUP_REMOVED lines=12> */
.L_x_83:
[----:B------:R-:W-:Y:S05]  /*3fb0*/  BSYNC B1 ;  /* 0x0000000000017941 */ /* 0x000fea0003800000 */
.L_x_82:
        /* <DEDUP_REMOVED lines=13> */
.L_x_85:
[----:B------:R-:W-:Y:S05]  /*4090*/  BSYNC B1 ;  /* 0x0000000000017941 */ /* 0x000fea0003800000 */
.L_x_84:
        /* <DEDUP_REMOVED lines=13> */
.L_x_87:
[----:B------:R-:W-:Y:S05]  /*4170*/  BSYNC B1 ;  /* 0x0000000000017941 */ /* 0x000fea0003800000 */
.L_x_86:
        /* <DEDUP_REMOVED lines=12> */
.L_x_89:
[----:B------:R-:W-:Y:S05]  /*4240*/  BSYNC B1 ;  /* 0x0000000000017941 */ /* 0x000fea0003800000 */
.L_x_88:
        /* <DEDUP_REMOVED lines=12> */
.L_x_91:
[----:B------:R-:W-:Y:S05]  /*4310*/  BSYNC B1 ;  /* 0x0000000000017941 */ /* 0x000fea0003800000 */
.L_x_90:
        /* <DEDUP_REMOVED lines=13> */
.L_x_93:
[----:B------:R-:W-:Y:S05]  /*43f0*/  BSYNC B1 ;  /* 0x0000000000017941 */ /* 0x000fea0003800000 */
.L_x_92:
        /* <DEDUP_REMOVED lines=13> */
.L_x_95:
[----:B------:R-:W-:Y:S05]  /*44d0*/  BSYNC B1 ;  /* 0x0000000000017941 */ /* 0x000fea0003800000 */
.L_x_94:
        /* <DEDUP_REMOVED lines=12> */
.L_x_97:
[----:B------:R-:W-:Y:S05]  /*45a0*/  BSYNC B1 ;  /* 0x0000000000017941 */ /* 0x000fea0003800000 */
.L_x_96:
        /* <DEDUP_REMOVED lines=12> */
.L_x_99:
[----:B------:R-:W-:Y:S05]  /*4670*/  BSYNC B1 ;  /* 0x0000000000017941 */ /* 0x000fea0003800000 */
.L_x_98:
        /* <DEDUP_REMOVED lines=13> */
.L_x_101:
[----:B------:R-:W-:Y:S05]  /*4750*/  BSYNC B1 ;  /* 0x0000000000017941 */ /* 0x000fea0003800000 */
.L_x_100:
[----:B-----5:R-:W-:Y:S01]  /*4760*/  LOP3.LUT R25, R25, 0xff, RZ, 0xc0, !PT ;  /* 0x000000ff19197812 */ /* 0x020fe200078ec0ff */
[----:B------:R-:W-:Y:S01]  /*4770*/  BSSY B1, `(.L_x_102) ;  /* 0x000000c000017945 */ /* 0x000fe20003800000 */
[----:B------:R-:W-:Y:S02]  /*4780*/  ISETP.GE.AND P1, PT, R24, 0x3a, PT ;  /* 0x0000003a1800780c */ /* 0x000fe40003f26270 */
[----:B------:R-:W-:Y:S02]  /*4790*/  F2FP.F16.E5M2.UNPACK_B R25, R25 ;  /* 0x00000019ff19723e */ /* 0x000fe400020004ff */
[----:B------:R-:W-:Y:S02]  /*47a0*/  ISETP.LT.OR P5, PT, R6, 0x1, !P1 ;  /* 0x000000010600780c */ /* 0x000fe40004fa1670 */
[----:B------:R-:W-:Y:S01]  /*47b0*/  PRMT R24, RZ, 0x7610, R24 ;  /* 0x00007610ff187816 */ /* 0x000fe20000000018 */
[----:B------:R-:W-:-:S05]  /*47c0*/  HADD2.F32 R25, -RZ, R25.H0_H0 ;  /* 0x20000019ff197230 */ /* 0x000fca0000004100 */
[----:B------:R-:W-:-:S04]  /*47d0*/  FMUL R26, R25, R16 ;  /* 0x00000010191a7220 */ /* 0x000fc80000400000 */
[----:B------:R-:W-:-:S05]  /*47e0*/  FFMA R26, R57, R13, R26 ;  /* 0x0000000d391a7223 */ /* 0x000fca000000001a */
[----:B------:R-:W-:-:S05]  /*47f0*/  F2FP.SATFINITE.E5M2.F32.PACK_AB_MERGE_C R25, RZ, R26, RZ ;  /* 0x0000001aff19723e */ /* 0x000fca00048060ff */
[----:B------:R0:W-:Y:S01]  /*4800*/  @!P3 STG.E.U8 desc[UR20][R18.64+0x38], R25 ;  /* 0x000038191200b986 */ /* 0x0001e2000c101114 */
[----:B------:R-:W-:Y:S05]  /*4810*/  @P5 BRA `(.L_x_103) ;  /* 0x0000000000045947 */ /* 0x000fea0003800000 */
[----:B------:R0:W5:Y:S02]  /*4820*/  LDG.E.U8 R24, desc[UR20][R4.64+0x39] ;  /* 0x0000391404187981 */ /* 0x000164000c1e1100 */
.L_x_103:
[----:B------:R-:W-:Y:S05]  /*4830*/  BSYNC B1 ;  /* 0x0000000000017941 */ /* 0x000fea0003800000 */
.L_x_102:
[----:B-----5:R-:W-:Y:S01]  /*4840*/  LOP3.LUT R24, R24, 0xff, RZ, 0xc0, !PT ;  /* 0x000000ff18187812 */ /* 0x020fe200078ec0ff */
[----:B------:R-:W-:Y:S01]  /*4850*/  BSSY B1, `(.L_x_104) ;  /* 0x000000b000017945 */ /* 0x000fe20003800000 */
[----:B------:R-:W-:Y:S02]  /*4860*/  ISETP.LT.OR P2, PT, R6, 0x9, !P2 ;  /* 0x000000090600780c */ /* 0x000fe40005741670 */
[----:B------:R-:W-:Y:S02]  /*4870*/  F2FP.F16.E5M2.UNPACK_B R24, R24 ;  /* 0x00000018ff18723e */ /* 0x000fe400020004ff */
[----:B0-2---:R-:W-:-:S03]  /*4880*/  PRMT R4, RZ, 0x7610, R4 ;  /* 0x00007610ff047816 */ /* 0x005fc60000000004 */
[----:B------:R-:W-:-:S05]  /*4890*/  HADD2.F32 R5, -RZ, R24.H0_H0 ;  /* 0x20000018ff057230 */ /* 0x000fca0000004100 */
[----:B------:R-:W-:-:S04]  /*48a0*/  FMUL R5, R5, R16 ;  /* 0x0000001005057220 */ /* 0x000fc80000400000 */
[----:B------:R-:W-:-:S05]  /*48b0*/  FFMA R5, R58, R13, R5 ;  /* 0x0000000d3a057223 */ /* 0x000fca0000000005 */
[----:B------:R-:W-:-:S05]  /*48c0*/  F2FP.SATFINITE.E5M2.F32.PACK_AB_MERGE_C R5, RZ, R5, RZ ;  /* 0x00000005ff05723e */ /* 0x000fca00048060ff */
[----:B------:R0:W-:Y:S01]  /*48d0*/  @!P5 STG.E.U8 desc[UR20][R18.64+0x39], R5 ;  /* 0x000039051200d986 */ /* 0x0001e2000c101114 */
[----:B------:R-:W-:Y:S05]  /*48e0*/  @P2 BRA `(.L_x_105) ;  /* 0x0000000000042947 */ /* 0x000fea0003800000 */
[----:B------:R2:W5:Y:S02]  /*48f0*/  LDG.E.U8 R4, desc[UR20][R22.64+0x38] ;  /* 0x0000381416047981 */ /* 0x000564000c1e1100 */
.L_x_105:
[----:B------:R-:W-:Y:S05]  /*4900*/  BSYNC B1 ;  /* 0x0000000000017941 */ /* 0x000fea0003800000 */
.L_x_104:
[----:B-----5:R-:W-:Y:S01]  /*4910*/  LOP3.LUT R4, R4, 0xff, RZ, 0xc0, !PT ;  /* 0x000000ff04047812 */ /* 0x020fe200078ec0ff */
[----:B------:R-:W-:Y:S01]  /*4920*/  BSSY B1, `(.L_x_106) ;  /* 0x000000b000017945 */ /* 0x000fe20003800000 */
[----:B------:R-:W-:Y:S02]  /*4930*/  ISETP.LT.OR P1, PT, R6, 0x9, !P1 ;  /* 0x000000090600780c */ /* 0x000fe40004f21670 */
[----:B------:R-:W-:-:S05]  /*4940*/  F2FP.F16.E5M2.UNPACK_B R4, R4 ;  /* 0x00000004ff04723e */ /* 0x000fca00020004ff */
[----:B0-----:R-:W-:-:S05]  /*4950*/  HADD2.F32 R5, -RZ, R4.H0_H0 ;  /* 0x20000004ff057230 */ /* 0x001fca0000004100 */
[----:B------:R-:W-:-:S04]  /*4960*/  FMUL R4, R5, R16 ;  /* 0x0000001005047220 */ /* 0x000fc80000400000 */
[----:B------:R-:W-:-:S05]  /*4970*/  FFMA R4, R21, R13, R4 ;  /* 0x0000000d15047223 */ /* 0x000fca0000000004 */
[----:B------:R-:W-:Y:S02]  /*4980*/  F2FP.SATFINITE.E5M2.F32.PACK_AB_MERGE_C R5, RZ, R4, RZ ;  /* 0x00000004ff05723e */ /* 0x000fe400048060ff */
[----:B------:R-:W-:-:S03]  /*4990*/  PRMT R4, RZ, 0x7610, R4 ;  /* 0x00007610ff047816 */ /* 0x000fc60000000004 */
[----:B------:R0:W-:Y:S01]  /*49a0*/  @!P2 STG.E.U8 desc[UR20][R14.64+0x38], R5 ;  /* 0x000038050e00a986 */ /* 0x0001e2000c101114 */
[----:B------:R-:W-:Y:S05]  /*49b0*/  @P1 BRA `(.L_x_107) ;  /* 0x0000000000041947 */ /* 0x000fea0003800000 */
[----:B------:R0:W5:Y:S02]  /*49c0*/  LDG.E.U8 R4, desc[UR20][R22.64+0x39] ;  /* 0x0000391416047981 */ /* 0x000164000c1e1100 */
.L_x_107:
[----:B------:R-:W-:Y:S05]  /*49d0*/  BSYNC B1 ;  /* 0x0000000000017941 */ /* 0x000fea0003800000 */
.L_x_106:
[----:B------:R-:W-:Y:S05]  /*49e0*/  @P1 BRA `(.L_x_108) ;  /* 0x0000000800601947 */ /* 0x000fea0003800000 */
[----:B-----5:R-:W-:-:S04]  /*49f0*/  LOP3.LUT R4, R4, 0xff, RZ, 0xc0, !PT ;  /* 0x000000ff04047812 */ /* 0x020fc800078ec0ff */
[----:B------:R-:W-:-:S05]  /*4a00*/  F2FP.F16.E5M2.UNPACK_B R4, R4 ;  /* 0x00000004ff04723e */ /* 0x000fca00020004ff */
[----:B0-----:R-:W-:-:S05]  /*4a10*/  HADD2.F32 R5, -RZ, R4.H0_H0 ;  /* 0x20000004ff057230 */ /* 0x001fca0000004100 */
[----:B------:R-:W-:-:S04]  /*4a20*/  FMUL R5, R5, R16 ;  /* 0x0000001005057220 */ /* 0x000fc80000400000 */
[----:B------:R-:W-:-:S05]  /*4a30*/  FFMA R5, R56, R13, R5 ;  /* 0x0000000d38057223 */ /* 0x000fca0000000005 */
[----:B------:R-:W-:-:S05]  /*4a40*/  F2FP.SATFINITE.E5M2.F32.PACK_AB_MERGE_C R5, RZ, R5, RZ ;  /* 0x00000005ff05723e */ /* 0x000fca00048060ff */
[----:B------:R0:W-:Y:S01]  /*4a50*/  STG.E.U8 desc[UR20][R14.64+0x39], R5 ;  /* 0x000039050e007986 */ /* 0x0001e2000c101114 */
[----:B------:R-:W-:Y:S05]  /*4a60*/  BRA `(.L_x_108) ;  /* 0x0000000800407947 */ /* 0x000fea0003800000 */
.L_x_43:
[----:B------:R-:W-:Y:S01]  /*4a70*/  ISETP.GE.AND P1, PT, R24, 0x2, PT ;  /* 0x000000021800780c */ /* 0x000fe20003f26270 */
[-C--:B--2---:R-:W-:Y:S01]  /*4a80*/  FMUL R86, R86, R13.reuse ;  /* 0x0000000d56567220 */ /* 0x084fe20000400000 */
[----:B------:R-:W-:Y:S01]  /*4a90*/  ISETP.GE.AND P3, PT, R24, 0x1, PT ;  /* 0x000000011800780c */ /* 0x000fe20003f66270 */
[-C--:B------:R-:W-:Y:S01]  /*4aa0*/  FMUL R85, R85, R13.reuse ;  /* 0x0000000d55557220 */ /* 0x080fe20000400000 */
[C---:B------:R-:W-:Y:S01]  /*4ab0*/  ISETP.LT.OR P5, PT, R6.reuse, 0x1, !P1 ;  /* 0x000000010600780c */ /* 0x040fe20004fa1670 */
[-C--:B------:R-:W-:Y:S01]  /*4ac0*/  FMUL R83, R83, R13.reuse ;  /* 0x0000000d53537220 */ /* 0x080fe20000400000 */
[----:B------:R-:W-:Y:S01]  /*4ad0*/  ISETP.LT.OR P2, PT, R6, 0x1, !P3 ;  /* 0x000000010600780c */ /* 0x000fe20005f41670 */
[-C--:B------:R-:W-:Y:S01]  /*4ae0*/  FMUL R84, R84, R13.reuse ;  /* 0x0000000d54547220 */ /* 0x080fe20000400000 */
[----:B------:R-:W-:Y:S01]  /*4af0*/  ISETP.LT.OR P3, PT, R6, 0x9, !P3 ;  /* 0x000000090600780c */ /* 0x000fe20005f61670 */
[-C--:B------:R-:W-:Y:S01]  /*4b00*/  FMUL R81, R81, R13.reuse ;  /* 0x0000000d51517220 */ /* 0x080fe20000400000 */
[----:B------:R-:W-:Y:S01]  /*4b10*/  F2FP.SATFINITE.E5M2.F32.PACK_AB_MERGE_C R5, RZ, R86, RZ ;  /* 0x00000056ff05723e */ /* 0x000fe200048060ff */
[----:B------:R-:W-:Y:S01]  /*4b20*/  FMUL R82, R82, R13 ;  /* 0x0000000d52527220 */ /* 0x000fe20000400000 */
[----:B------:R-:W-:Y:S01]  /*4b30*/  F2FP.SATFINITE.E5M2.F32.PACK_AB_MERGE_C R85, RZ, R85, RZ ;  /* 0x00000055ff55723e */ /* 0x000fe200048060ff */
[----:B------:R-:W-:Y:S01]  /*4b40*/  FMUL R79, R79, R13 ;  /* 0x0000000d4f4f7220 */ /* 0x000fe20000400000 */
[----:B------:R-:W-:Y:S01]  /*4b50*/  F2FP.SATFINITE.E5M2.F32.PACK_AB_MERGE_C R83, RZ, R83, RZ ;  /* 0x00000053ff53723e */ /* 0x000fe200048060ff */
[-C--:B------:R-:W-:Y:S01]  /*4b60*/  FMUL R80, R80, R13.reuse ;  /* 0x0000000d50507220 */ /* 0x080fe20000400000 */
[----:B------:R-:W-:Y:S01]  /*4b70*/  ISETP.LT.OR P1, PT, R6, 0x9, !P1 ;  /* 0x000000090600780c */ /* 0x000fe20004f21670 */
[----:B------:R0:W-:Y:S01]  /*4b80*/  @!P5 STG.E.U8 desc[UR20][R18.64+0x1], R5 ;  /* 0x000001051200d986 */ /* 0x0001e2000c101114 */
[C---:B------:R-:W-:Y:S01]  /*4b90*/  ISETP.GE.AND P5, PT, R24.reuse, 0x9, PT ;  /* 0x000000091800780c */ /* 0x040fe20003fa6270 */
[----:B------:R-:W-:Y:S01]  /*4ba0*/  FMUL R77, R77, R13 ;  /* 0x0000000d4d4d7220 */ /* 0x000fe20000400000 */
[----:B------:R-:W-:Y:S01]  /*4bb0*/  F2FP.SATFINITE.E5M2.F32.PACK_AB_MERGE_C R81, RZ, R81, RZ ;  /* 0x00000051ff51723e */ /* 0x000fe200048060ff */
[----:B------:R-:W-:Y:S01]  /*4bc0*/  @!P2 STG.E.U8 desc[UR20][R18.64], R85 ;  /* 0x000000551200a986 */ /* 0x000fe2000c101114 */
[----:B------:R-:W-:Y:S01]  /*4bd0*/  ISETP.GE.AND P2, PT, R24, 0xa, PT ;  /* 0x0000000a1800780c */ /* 0x000fe20003f46270 */
[-C--:B------:R-:W-:Y:S01]  /*4be0*/  FMUL R78, R78, R13.reuse ;  /* 0x0000000d4e4e7220 */ /* 0x080fe20000400000 */
[----:B------:R-:W-:Y:S01]  /*4bf0*/  F2FP.SATFINITE.E5M2.F32.PACK_AB_MERGE_C R23, RZ, R82, RZ ;  /* 0x00000052ff17723e */ /* 0x000fe200048060ff */
[----:B------:R-:W-:Y:S01]  /*4c00*/  @!P3 STG.E.U8 desc[UR20][R14.64], R83 ;  /* 0x000000530e00b986 */ /* 0x000fe2000c101114 */
[C---:B------:R-:W-:Y:S01]  /*4c10*/  ISETP.LT.OR P3, PT, R6.reuse, 0x1, !P5 ;  /* 0x000000010600780c */ /* 0x040fe20006f61670 */
[-C--:B------:R-:W-:Y:S01]  /*4c20*/  FMUL R75, R75, R13.reuse ;  /* 0x0000000d4b4b7220 */ /* 0x080fe20000400000 */
[----:B------:R-:W-:Y:S01]  /*4c30*/  ISETP.LT.OR P6, PT, R6, 0x1, !P2 ;  /* 0x000000010600780c */ /* 0x000fe200057c1670 */
[-C--:B------:R-:W-:Y:S01]  /*4c40*/  FMUL R76, R76, R13.reuse ;  /* 0x0000000d4c4c7220 */ /* 0x080fe20000400000 */
[----:B------:R-:W-:Y:S01]  /*4c50*/  ISETP.LT.OR P5, PT, R6, 0x9, !P5 ;  /* 0x000000090600780c */ /* 0x000fe20006fa1670 */
[-C--:B------:R-:W-:Y:S01]  /*4c60*/  FMUL R73, R73, R13.reuse ;  /* 0x0000000d49497220 */ /* 0x080fe20000400000 */
[----:B0-----:R-:W-:Y:S01]  /*4c70*/  F2FP.SATFINITE.E5M2.F32.PACK_AB_MERGE_C R5, RZ, R84, RZ ;  /* 0x00000054ff05723e */ /* 0x001fe200048060ff */
[----:B------:R-:W-:Y:S01]  /*4c80*/  FMUL R74, R74, R13 ;  /* 0x0000000d4a4a7220 */ /* 0x000fe20000400000 */
[----:B------:R-:W-:Y:S01]  /*4c90*/  F2FP.SATFINITE.E5M2.F32.PACK_AB_MERGE_C R79, RZ, R79, RZ ;  /* 0x0000004fff4f723e */ /* 0x000fe200048060ff */
[-C--:B------:R-:W-:Y:S01]  /*4ca0*/  FMUL R71, R71, R13.reuse ;  /* 0x0000000d47477220 */ /* 0x080fe20000400000 */
[----:B------:R-:W-:Y:S01]  /*4cb0*/  ISETP.LT.OR P2, PT, R6, 0x9, !P2 ;  /* 0x000000090600780c */ /* 0x000fe20005741670 */
[----:B------:R0:W-:Y:S01]  /*4cc0*/  @!P1 STG.E.U8 desc[UR20][R14.64+0x1], R5 ;  /* 0x000001050e009986 */ /* 0x0001e2000c101114 */
[----:B------:R-:W-:Y:S01]  /*4cd0*/  ISETP.GE.AND P1, PT, R24, 0x12, PT ;  /* 0x000000121800780c */ /* 0x000fe20003f26270 */
[----:B------:R-:W-:Y:S01]  /*4ce0*/  FMUL R72, R72, R13 ;  /* 0x0000000d48487220 */ /* 0x000fe20000400000 */
[----:B------:R-:W-:Y:S01]  /*4cf0*/  F2FP.SATFINITE.E5M2.F32.PACK_AB_MERGE_C R77, RZ, R77, RZ ;  /* 0x0000004dff4d723e */ /* 0x000fe200048060ff */
[----:B------:R-:W-:Y:S01]  /*4d00*/  @!P3 STG.E.U8 desc[UR20][R18.64+0x8], R81 ;  /* 0x000008511200b986 */ /* 0x000fe2000c101114 */
[----:B------:R-:W-:Y:S01]  /*4d10*/  ISETP.GE.AND P3, PT, R24, 0x11, PT ;  /* 0x000000111800780c */ /* 0x000fe20003f66270 */
[----:B------:R-:W-:Y:S01]  /*4d20*/  FMUL R70, R70, R13 ;  /* 0x0000000d46467220 */ /* 0x000fe20000400000 */
[----:B------:R-:W-:Y:S01]  /*4d30*/  F2FP.SATFINITE.E5M2.F32.PACK_AB_MERGE_C R75, RZ, R75, RZ ;  /* 0x0000004bff4b723e */ /* 0x000fe200048060ff */
[----:B------:R1:W-:Y:S01]  /*4d40*/  @!P6 STG.E.U8 desc[UR20][R18.64+0x9], R23 ;  /* 0x000009171200e986 */ /* 0x0003e2000c101114 */
[C---:B------:R-:W-:Y:S01]  /*4d50*/  ISETP.LT.OR P6, PT, R6.reuse, 0x1, !P1 ;  /* 0x000000010600780c */ /* 0x040fe20004fc1670 */
[-C--:B------:R-:W-:Y:S01]  /*4d60*/  FMUL R69, R69, R13.reuse ;  /* 0x0000000d45457220 */ /* 0x080fe20000400000 */
[C---:B------:R-:W-:Y:S01]  /*4d70*/  ISETP.LT.OR P1, PT, R6.reuse, 0x9, !P1 ;  /* 0x000000090600780c */ /* 0x040fe20004f21670 */
[----:B------:R-:W-:Y:S01]  /*4d80*/  @!P5 STG.E.U8 desc[UR20][R14.64+0x8], R79 ;  /* 0x0000084f0e00d986 */ /* 0x000fe2000c101114 */
[C---:B------:R-:W-:Y:S01]  /*4d90*/  ISETP.LT.OR P5, PT, R6.reuse, 0x1, !P3 ;  /* 0x000000010600780c */ /* 0x040fe20005fa1670 */
[-C--:B------:R-:W-:Y:S01]  /*4da0*/  FMUL R67, R67, R13.reuse ;  /* 0x0000000d43437220 */ /* 0x080fe20000400000 */
[----:B------:R-:W-:Y:S01]  /*4db0*/  ISETP.LT.OR P3, PT, R6, 0x9, !P3 ;  /* 0x000000090600780c */ /* 0x000fe20005f61670 */
[-C--:B------:R-:W-:Y:S01]  /*4dc0*/  FMUL R68, R68, R13.reuse ;  /* 0x0000000d44447220 */ /* 0x080fe20000400000 */
[----:B0-----:R-:W-:Y:S01]  /*4dd0*/  F2FP.SATFINITE.E5M2.F32.PACK_AB_MERGE_C R5, RZ, R80, RZ ;  /* 0x00000050ff05723e */ /* 0x001fe200048060ff */
[----:B------:R-:W-:Y:S01]  /*4de0*/  FMUL R66, R66, R13 ;  /* 0x0000000d42427220 */ /* 0x000fe20000400000 */
[----:B------:R-:W-:Y:S01]  /*4df0*/  F2FP.SATFINITE.E5M2.F32.PACK_AB_MERGE_C R73, RZ, R73, RZ ;  /* 0x00000049ff49723e */ /* 0x000fe200048060ff */
[-C--:B------:R-:W-:Y:S01]  /*4e00*/  FMUL R65, R65, R13.reuse ;  /* 0x0000000d41417220 */ /* 0x080fe20000400000 */
[----:B-1----:R-:W-:Y:S01]  /*4e10*/  F2FP.SATFINITE.E5M2.F32.PACK_AB_MERGE_C R23, RZ, R78, RZ ;  /* 0x0000004eff17723e */ /* 0x002fe200048060ff */
[----:B------:R0:W-:Y:S01]  /*4e20*/  @!P2 STG.E.U8 desc[UR20][R14.64+0x9], R5 ;  /* 0x000009050e00a986 */ /* 0x0001e2000c101114 */
[C---:B------:R-:W-:Y:S01]  /*4e30*/  ISETP.GE.AND P2, PT, R24.reuse, 0x1a, PT ;  /* 0x0000001a1800780c */ /* 0x040fe20003f46270 */
        /* <DEDUP_REMOVED lines=29> */
[----:B------:R-:W-:Y:S01]  /*5010*/  ISETP.LT.OR P6, PT, R6, 0x1, !P3 ;  /* 0x000000010600780c */ /* 0x000fe20005fc1670 */
[----:B------:R-:W-:Y:S01]  /*5020*/  FMUL R56, R56, R13 ;  /* 0x0000000d38387220 */ /* 0x000fe20000400000 */
[C---:B------:R-:W-:Y:S01]  /*5030*/  ISETP.LT.OR P3, PT, R6.reuse, 0x9, !P3 ;  /* 0x000000090600780c */ /* 0x040fe20005f61670 */
[----:B------:R-:W-:Y:S01]  /*5040*/  @!P5 STG.E.U8 desc[UR20][R14.64+0x18], R71 ;  /* 0x000018470e00d986 */ /* 0x000fe2000c101114 */
[----:B------:R-:W-:-:S02]  /*5050*/  ISETP.LT.OR P5, PT, R6, 0x1, !P1 ;  /* 0x000000010600780c */ /* 0x000fc40004fa1670 */
[----:B0-----:R-:W-:Y:S02]  /*5060*/  F2FP.SATFINITE.E5M2.F32.PACK_AB_MERGE_C R5, RZ, R72, RZ ;  /* 0x00000048ff05723e */ /* 0x001fe400048060ff */
[----:B------:R-:W-:Y:S02]  /*5070*/  ISETP.LT.OR P1, PT, R6, 0x9, !P1 ;  /* 0x000000090600780c */ /* 0x000fe40004f21670 */
[----:B------:R-:W-:Y:S01]  /*5080*/  F2FP.SATFINITE.E5M2.F32.PACK_AB_MERGE_C R61, RZ, R61, RZ ;  /* 0x0000003dff3d723e */ /* 0x000fe200048060ff */
[----:B------:R0:W-:Y:S01]  /*5090*/  @!P2 STG.E.U8 desc[UR20][R14.64+0x19], R5 ;  /* 0x000019050e00a986 */ /* 0x0001e2000c101114 */
[----:B-1----:R-:W-:Y:S02]  /*50a0*/  F2FP.SATFINITE.E5M2.F32.PACK_AB_MERGE_C R23, RZ, R70, RZ ;  /* 0x00000046ff17723e */ /* 0x002fe400048060ff */
[----:B------:R-:W-:Y:S01]  /*50b0*/  ISETP.GE.AND P2, PT, R24, 0x2a, PT ;  /* 0x0000002a1800780c */ /* 0x000fe20003f46270 */
[----:B------:R-:W-:Y:S01]  /*50c0*/  @!P6 STG.E.U8 desc[UR20][R18.64+0x20], R69 ;  /* 0x000020451200e986 */ /* 0x000fe2000c101114 */
[----:B------:R-:W-:-:S02]  /*50d0*/  F2FP.SATFINITE.E5M2.F32.PACK_AB_MERGE_C R59, RZ, R59, RZ ;  /* 0x0000003bff3b723e */ /* 0x000fc400048060ff */
[----:B------:R-:W-:Y:S01]  /*50e0*/  F2FP.SATFINITE.E5M2.F32.PACK_AB_MERGE_C R57, RZ, R57, RZ ;  /* 0x00000039ff39723e */ /* 0x000fe200048060ff */
[----:B------:R1:W-:Y:S01]  /*50f0*/  @!P5 STG.E.U8 desc[UR20][R18.64+0x21], R23 ;  /* 0x000021171200d986 */ /* 0x0003e2000c101114 */
[----:B------:R-:W-:Y:S02]  /*5100*/  ISETP.GE.AND P5, PT, R24, 0x29, PT ;  /* 0x000000291800780c */ /* 0x000fe40003fa6270 */
[----:B------:R-:W-:Y:S01]  /*5110*/  F2FP.SATFINITE.E5M2.F32.PACK_AB_MERGE_C R21, RZ, R21, RZ ;  /* 0x00000015ff15723e */ /* 0x000fe200048060ff */
[----:B------:R-:W-:Y:S01]  /*5120*/  @!P3 STG.E.U8 desc[UR20][R14.64+0x20], R67 ;  /* 0x000020430e00b986 */ /* 0x000fe2000c101114 */
[C---:B------:R-:W-:Y:S02]  /*5130*/  ISETP.LT.OR P3, PT, R6.reuse, 0x1, !P2 ;  /* 0x000000010600780c */ /* 0x040fe40005761670 */
[C---:B------:R-:W-:Y:S02]  /*5140*/  ISETP.LT.OR P6, PT, R6.reuse, 0x1, !P5 ;  /* 0x000000010600780c */ /* 0x040fe40006fc1670 */
[----:B------:R-:W-:-:S02]  /*5150*/  ISETP.LT.OR P5, PT, R6, 0x9, !P5 ;  /* 0x000000090600780c */ /* 0x000fc40006fa1670 */
[----:B0-----:R-:W-:Y:S02]  /*5160*/  F2FP.SATFINITE.E5M2.F32.PACK_AB_MERGE_C R5, RZ, R68, RZ ;  /* 0x00000044ff05723e */ /* 0x001fe400048060ff */
[----:B-1----:R-:W-:Y:S02]  /*5170*/  F2FP.SATFINITE.E5M2.F32.PACK_AB_MERGE_C R23, RZ, R66, RZ ;  /* 0x00000042ff17723e */ /* 0x002fe400048060ff */
[----:B------:R-:W-:Y:S01]  /*5180*/  ISETP.LT.OR P2, PT, R6, 0x9, !P2 ;  /* 0x000000090600780c */ /* 0x000fe20005741670 */
[----:B------:R0:W-:Y:S01]  /*5190*/  @!P1 STG.E.U8 desc[UR20][R14.64+0x21], R5 ;  /* 0x000021050e009986 */ /* 0x0001e2000c101114 */
[C---:B------:R-:W-:Y:S02]  /*51a0*/  ISETP.GE.AND P1, PT, R24.reuse, 0x31, PT ;  /* 0x000000311800780c */ /* 0x040fe40003f26270 */
[----:B------:R-:W-:Y:S01]  /*51b0*/  F2FP.SATFINITE.E5M2.F32.PACK_AB_MERGE_C R25, RZ, R56, RZ ;  /* 0x00000038ff19723e */ /* 0x000fe200048060ff */
[----:B------:R1:W-:Y:S01]  /*51c0*/  @!P3 STG.E.U8 desc[UR20][R18.64+0x29], R23 ;  /* 0x000029171200b986 */ /* 0x0003e2000c101114 */
[----:B------:R-:W-:-:S03]  /*51d0*/  ISETP.GE.AND P3, PT, R24, 0x32, PT ;  /* 0x000000321800780c */ /* 0x000fc60003f66270 */
[----:B------:R-:W-:Y:S01]  /*51e0*/  @!P6 STG.E.U8 desc[UR20][R18.64+0x28], R65 ;  /* 0x000028411200e986 */ /* 0x000fe2000c101114 */
[C---:B------:R-:W-:Y:S02]  /*51f0*/  ISETP.LT.OR P6, PT, R6.reuse, 0x1, !P1 ;  /* 0x000000010600780c */ /* 0x040fe40004fc1670 */
[C---:B------:R-:W-:Y:S01]  /*5200*/  ISETP.LT.OR P1, PT, R6.reuse, 0x9, !P1 ;  /* 0x000000090600780c */ /* 0x040fe20004f21670 */
[----:B------:R-:W-:Y:S01]  /*5210*/  @!P5 STG.E.U8 desc[UR20][R14.64+0x28], R63 ;  /* 0x0000283f0e00d986 */ /* 0x000fe2000c101114 */
[C---:B------:R-:W-:Y:S02]  /*5220*/  ISETP.LT.OR P5, PT, R6.reuse, 0x1, !P3 ;  /* 0x000000010600780c */ /* 0x040fe40005fa1670 */
[----:B0-----:R-:W-:Y:S02]  /*5230*/  F2FP.SATFINITE.E5M2.F32.PACK_AB_MERGE_C R5, RZ, R64, RZ ;  /* 0x00000040ff05723e */ /* 0x001fe400048060ff */
[----:B-1----:R-:W-:Y:S02]  /*5240*/  F2FP.SATFINITE.E5M2.F32.PACK_AB_MERGE_C R23, RZ, R62, RZ ;  /* 0x0000003eff17723e */ /* 0x002fe400048060ff */
[----:B------:R-:W-:Y:S01]  /*5250*/  ISETP.LT.OR P3, PT, R6, 0x9, !P3 ;  /* 0x000000090600780c */ /* 0x000fe20005f61670 */
[----:B------:R0:W-:Y:S01]  /*5260*/  @!P2 STG.E.U8 desc[UR20][R14.64+0x29], R5 ;  /* 0x000029050e00a986 */ /* 0x0001e2000c101114 */
[----:B------:R-:W-:-:S03]  /*5270*/  ISETP.GE.AND P2, PT, R24, 0x39, PT ;  /* 0x000000391800780c */ /* 0x000fc60003f46270 */
[----:B------:R-:W-:Y:S01]  /*5280*/  @!P6 STG.E.U8 desc[UR20][R18.64+0x30], R61 ;  /* 0x0000303d1200e986 */ /* 0x000fe2000c101114 */
[----:B------:R-:W-:-:S03]  /*5290*/  ISETP.GE.AND P6, PT, R24, 0x3a, PT ;  /* 0x0000003a1800780c */ /* 0x000fc60003fc6270 */
[----:B------:R1:W-:Y:S01]  /*52a0*/  @!P5 STG.E.U8 desc[UR20][R18.64+0x31], R23 ;  /* 0x000031171200d986 */ /* 0x0003e2000c101114 */
[C---:B------:R-:W-:Y:S02]  /*52b0*/  ISETP.LT.OR P5, PT, R6.reuse, 0x1, !P6 ;  /* 0x000000010600780c */ /* 0x040fe400077a1670 */
[C---:B------:R-:W-:Y:S01]  /*52c0*/  ISETP.LT.OR P6, PT, R6.reuse, 0x9, !P6 ;  /* 0x000000090600780c */ /* 0x040fe200077c1670 */
[----:B------:R2:W-:Y:S01]  /*52d0*/  @!P1 STG.E.U8 desc[UR20][R14.64+0x30], R59 ;  /* 0x0000303b0e009986 */ /* 0x0005e2000c101114 */
[C---:B------:R-:W-:Y:S02]  /*52e0*/  ISETP.LT.OR P1, PT, R6.reuse, 0x1, !P2 ;  /* 0x000000010600780c */ /* 0x040fe40005721670 */
[----:B------:R-:W-:Y:S02]  /*52f0*/  ISETP.LT.OR P2, PT, R6, 0x9, !P2 ;  /* 0x000000090600780c */ /* 0x000fe40005741670 */
[----:B0-----:R-:W-:Y:S02]  /*5300*/  F2FP.SATFINITE.E5M2.F32.PACK_AB_MERGE_C R5, RZ, R60, RZ ;  /* 0x0000003cff05723e */ /* 0x001fe400048060ff */
[----:B-1----:R-:W-:-:S03]  /*5310*/  F2FP.SATFINITE.E5M2.F32.PACK_AB_MERGE_C R23, RZ, R58, RZ ;  /* 0x0000003aff17723e */ /* 0x002fc600048060ff */
[----:B------:R2:W-:Y:S04]  /*5320*/  @!P3 STG.E.U8 desc[UR20][R14.64+0x31], R5 ;  /* 0x000031050e00b986 */ /* 0x0005e8000c101114 */
[----:B------:R2:W-:Y:S04]  /*5330*/  @!P1 STG.E.U8 desc[UR20][R18.64+0x38], R57 ;  /* 0x0000383912009986 */ /* 0x0005e8000c101114 */
[----:B------:R2:W-:Y:S04]  /*5340*/  @!P5 STG.E.U8 desc[UR20][R18.64+0x39], R23 ;  /* 0x000039171200d986 */ /* 0x0005e8000c101114 */
[----:B------:R2:W-:Y:S04]  /*5350*/  @!P2 STG.E.U8 desc[UR20][R14.64+0x38], R21 ;  /* 0x000038150e00a986 */ /* 0x0005e8000c101114 */
[----:B------:R2:W-:Y:S02]  /*5360*/  @!P6 STG.E.U8 desc[UR20][R14.64+0x39], R25 ;  /* 0x000039190e00e986 */ /* 0x0005e4000c101114 */
.L_x_108:
[----:B------:R-:W-:Y:S05]  /*5370*/  BSYNC B0 ;  /* 0x0000000000007941 */ /* 0x000fea0003800000 */
.L_x_42:
[C---:B------:R-:W-:Y:S01]  /*5380*/  LEA R2, P1, R8.reuse, R2, 0x1 ;  /* 0x0000000208027211 */ /* 0x040fe200078208ff */
[----:B------:R-:W-:Y:S01]  /*5390*/  ULDC.64 UR6, c[0x0][0x650] ;  /* 0x0001940000067ab9 */ /* 0x000fe20000000a00 */
[----:B-----5:R-:W-:Y:S01]  /*53a0*/  IMAD.U32 R4, RZ, RZ, UR12 ;  /* 0x0000000cff047e24 */ /* 0x020fe2000f8e00ff */
[----:B012---:R-:W-:Y:S01]  /*53b0*/  PRMT R14, RZ, 0x7610, R14 ;  /* 0x00007610ff0e7816 */ /* 0x007fe2000000000e */
[----:B------:R-:W-:Y:S01]  /*53c0*/  IMAD.MOV.U32 R6, RZ, RZ, -0x1 ;  /* 0xffffffffff067424 */ /* 0x000fe200078e00ff */
[----:B------:R-:W-:Y:S01]  /*53d0*/  LEA.HI.X R3, R8, R3, R0, 0x1, P1 ;  /* 0x0000000308037211 */ /* 0x000fe200008f0c00 */
[----:B------:R0:W-:Y:S01]  /*53e0*/  SYNCS.ARRIVE.TRANS64.A1T0 RZ, [R4+UR23], RZ ;  /* 0x000000ff04ff79a7 */ /* 0x0001e20008100017 */
[----:B------:R-:W-:Y:S01]  /*53f0*/  ISETP.GE.U32.AND P1, PT, R2, UR6, PT ;  /* 0x0000000602007c0c */ /* 0x000fe2000bf26070 */
[----:B------:R-:W-:-:S03]  /*5400*/  IMAD.MOV.U32 R5, RZ, RZ, -0x1 ;  /* 0xffffffffff057424 */ /* 0x000fc600078e00ff */
[----:B------:R-:W-:Y:S01]  /*5410*/  ISETP.GE.U32.AND.EX P1, PT, R3, UR7, PT, P1 ;  /* 0x0000000703007c0c */ /* 0x000fe2000bf26110 */
[----:B0-----:R-:W-:-:S12]  /*5420*/  IMAD.MOV.U32 R4, RZ, RZ, -0x1 ;  /* 0xffffffffff047424 */ /* 0x001fd800078e00ff */
[----:B------:R-:W-:Y:S05]  /*5430*/  @P1 BRA `(.L_x_109) ;  /* 0x0000000400601947 */ /* 0x000fea0003800000 */
[----:B------:R-:W0:Y:S01]  /*5440*/  S2R R26, SR_CTAID.X ;  /* 0x00000000001a7919 */ /* 0x000e220000002500 */
[----:B---34-:R-:W1:Y:S01]  /*5450*/  LDC.64 R22, c[0x0][0x628] ;  /* 0x00018a00ff167b82 */ /* 0x018e620000000a00 */
[----:B------:R-:W-:Y:S01]  /*5460*/  ULDC UR6, c[0x0][0x150] ;  /* 0x0000540000067ab9 */ /* 0x000fe20000000800 */
[----:B------:R-:W-:Y:S01]  /*5470*/  IMAD.MOV.U32 R18, RZ, RZ, R2 ;  /* 0x000000ffff127224 */ /* 0x000fe200078e0002 */
[----:B------:R-:W2:Y:S01]  /*5480*/  S2R R28, SR_CTAID.Y ;  /* 0x00000000001c7919 */ /* 0x000ea20000002600 */
[----:B------:R-:W-:-:S04]  /*5490*/  IMAD.MOV.U32 R19, RZ, RZ, R3 ;  /* 0x000000ffff137224 */ /* 0x000fc800078e0003 */
[----:B------:R-:W3:Y:S08]  /*54a0*/  LDC R29, c[0x0][0x144] ;  /* 0x00005100ff1d7b82 */ /* 0x000ef00000000800 */
[----:B------:R-:W4:Y:S08]  /*54b0*/  LDC R6, c[0x0][0x630] ;  /* 0x00018c00ff067b82 */ /* 0x000f300000000800 */
[----:B------:R-:W2:Y:S01]  /*54c0*/  LDC.64 R24, c[0x0][0x620] ;  /* 0x00018800ff187b82 */ /* 0x000ea20000000a00 */
[----:B-1----:R-:W-:-:S04]  /*54d0*/  ISETP.NE.U32.AND P1, PT, R22, RZ, PT ;  /* 0x000000ff1600720c */ /* 0x002fc80003f25070 */
[----:B------:R-:W-:Y:S02]  /*54e0*/  ISETP.NE.AND.EX P1, PT, R23, RZ, PT, P1 ;  /* 0x000000ff1700720c */ /* 0x000fe40003f25310 */
[----:B0-----:R-:W-:-:S05]  /*54f0*/  I2FP.F32.U32 R4, R26 ;  /* 0x0000001a00047245 */ /* 0x001fca0000201000 */
[----:B------:R-:W-:-:S04]  /*5500*/  FMUL R4, R4, UR6 ;  /* 0x0000000604047c20 */ /* 0x000fc80008400000 */
[----:B------:R0:W1:Y:S02]  /*5510*/  F2I.U32.TRUNC.NTZ R27, R4 ;  /* 0x00000004001b7305 */ /* 0x000064000020f000 */
[----:B---34-:R-:W-:Y:S05]  /*5520*/  @!P1 BRA `(.L_x_110) ;  /* 0x0000000000289947 */ /* 0x018fea0003800000 */
[----:B------:R-:W3:Y:S02]  /*5530*/  LDC R5, c[0x0][0x634] ;  /* 0x00018d00ff057b82 */ /* 0x000ee40000000800 */
[----:B---3--:R-:W-:-:S05]  /*5540*/  IADD3 R19, P1, R2, R5, RZ ;  /* 0x0000000502137210 */ /* 0x008fca0007f3e0ff */
[----:B------:R-:W-:-:S04]  /*5550*/  IMAD.X R21, RZ, RZ, R3, P1 ;  /* 0x000000ffff157224 */ /* 0x000fc800008e0603 */
[----:B0-----:R-:W-:-:S04]  /*5560*/  IMAD.WIDE.U32 R4, R21, R22, RZ ;  /* 0x0000001615047225 */ /* 0x001fc800078e00ff */
[----:B------:R-:W-:-:S04]  /*5570*/  IMAD.WIDE.U32 R14, P1, R19, R23, R4 ;  /* 0x00000017130e7225 */ /* 0x000fc80007820004 */
[----:B------:R-:W-:-:S04]  /*5580*/  IMAD.WIDE.U32 R4, R19, R22, RZ ;  /* 0x0000001613047225 */ /* 0x000fc800078e00ff */
[----:B------:R-:W-:Y:S01]  /*5590*/  IMAD.X R19, RZ, RZ, RZ, P1 ;  /* 0x000000ffff137224 */ /* 0x000fe200008e06ff */
[----:B------:R-:W-:Y:S01]  /*55a0*/  IADD3 RZ, P1, R5, R14, RZ ;  /* 0x0000000e05ff7210 */ /* 0x000fe20007f3e0ff */
[----:B------:R-:W-:-:S04]  /*55b0*/  IMAD.MOV.U32 R18, RZ, RZ, R15 ;  /* 0x000000ffff127224 */ /* 0x000fc800078e000f */
[----:B------:R-:W-:-:S08]  /*55c0*/  IMAD.WIDE.U32.X R18, R21, R23, R18, P1 ;  /* 0x0000001715127225 */ /* 0x000fd000008e0412 */
.L_x_110:
[-CC-:B------:R-:W-:Y:S01]  /*55d0*/  SHF.R.U64 R23, R18, R6.reuse, R19.reuse ;  /* 0x0000000612177219 */ /* 0x180fe20000001213 */
[----:B------:R-:W3:Y:S01]  /*55e0*/  LDC.64 R32, c[0x0][0x640] ;  /* 0x00019000ff207b82 */ /* 0x000ee20000000a00 */
[----:B0-----:R-:W-:Y:S01]  /*55f0*/  SHF.R.U32.HI R4, RZ, R6, R19 ;  /* 0x00000006ff047219 */ /* 0x001fe20000011613 */
[----:B-1----:R-:W-:Y:S01]  /*5600*/  IMAD.MOV R27, RZ, RZ, -R27 ;  /* 0x000000ffff1b7224 */ /* 0x002fe200078e0a1b */
[----:B------:R-:W-:Y:S01]  /*5610*/  IADD3 R15, P1, RZ, -R23, RZ ;  /* 0x80000017ff0f7210 */ /* 0x000fe20007f3e0ff */
[----:B------:R-:W-:Y:S01]  /*5620*/  ULDC UR6, c[0x0][0x154] ;  /* 0x0000550000067ab9 */ /* 0x000fe20000000800 */
[----:B------:R-:W-:Y:S02]  /*5630*/  IMAD.MOV.U32 R19, RZ, RZ, 0x1 ;  /* 0x00000001ff137424 */ /* 0x000fe400078e00ff */
[----:B------:R-:W-:Y:S01]  /*5640*/  IMAD R29, R29, R27, R26 ;  /* 0x0000001b1d1d7224 */ /* 0x000fe200078e021a */
[----:B------:R-:W0:Y:S01]  /*5650*/  LDC R14, c[0x0][0x618] ;  /* 0x00018600ff0e7b82 */ /* 0x000e220000000800 */
[----:B------:R-:W-:-:S04]  /*5660*/  IMAD.X R5, RZ, RZ, ~R4, P1 ;  /* 0x000000ffff057224 */ /* 0x000fc800008e0e04 */
[-C--:B--2---:R-:W-:Y:S02]  /*5670*/  IMAD R6, R5, R24.reuse, RZ ;  /* 0x0000001805067224 */ /* 0x084fe400078e02ff */
[C---:B------:R-:W-:Y:S01]  /*5680*/  IMAD.WIDE.U32 R4, R15.reuse, R24, R2 ;  /* 0x000000180f047225 */ /* 0x040fe200078e0002 */
[----:B------:R-:W1:Y:S03]  /*5690*/  LDC R18, c[0x0][0x608] ;  /* 0x00018200ff127b82 */ /* 0x000e660000000800 */
[----:B------:R-:W-:Y:S01]  /*56a0*/  IMAD R15, R15, R25, R6 ;  /* 0x000000190f0f7224 */ /* 0x000fe200078e0206 */
[----:B------:R-:W-:-:S03]  /*56b0*/  I2FP.F32.U32 R6, R28 ;  /* 0x0000001c00067245 */ /* 0x000fc60000201000 */
[----:B------:R-:W-:Y:S01]  /*56c0*/  IMAD.IADD R5, R5, 0x1, R15 ;  /* 0x0000000105057824 */ /* 0x000fe200078e020f */
[----:B------:R-:W2:Y:S01]  /*56d0*/  LDC R30, c[0x0][0x658] ;  /* 0x00019600ff1e7b82 */ /* 0x000ea20000000800 */
[----:B---3--:R-:W-:Y:S01]  /*56e0*/  ISETP.NE.U32.AND P1, PT, R32, RZ, PT ;  /* 0x000000ff2000720c */ /* 0x008fe20003f25070 */
[----:B------:R-:W-:-:S03]  /*56f0*/  IMAD.MOV.U32 R15, RZ, RZ, -0x1 ;  /* 0xffffffffff0f7424 */ /* 0x000fc600078e00ff */
[----:B------:R-:W-:-:S03]  /*5700*/  ISETP.NE.AND.EX P1, PT, R33, RZ, PT, P1 ;  /* 0x000000ff2100720c */ /* 0x000fc60003f25310 */
[----:B------:R-:W3:Y:S01]  /*5710*/  LDC R27, c[0x0][0x148] ;  /* 0x00005200ff1b7b82 */ /* 0x000ee20000000800 */
[-CC-:B0-----:R-:W-:Y:S02]  /*5720*/  SHF.R.U64 R22, R4, R14.reuse, R5.reuse ;  /* 0x0000000e04167219 */ /* 0x181fe40000001205 */
[----:B------:R-:W-:Y:S01]  /*5730*/  SHF.R.U32.HI R5, RZ, R14, R5 ;  /* 0x0000000eff057219 */ /* 0x000fe20000011605 */
[----:B------:R-:W-:-:S04]  /*5740*/  FMUL R14, R6, UR6 ;  /* 0x00000006060e7c20 */ /* 0x000fc80008400000 */
[----:B------:R-:W0:Y:S01]  /*5750*/  LDC R26, c[0x0][0x600] ;  /* 0x00018000ff1a7b82 */ /* 0x000e220000000800 */
[----:B------:R4:W0:Y:S01]  /*5760*/  F2I.U32.TRUNC.NTZ R25, R14 ;  /* 0x0000000e00197305 */ /* 0x000822000020f000 */
[-CC-:B-1----:R-:W-:Y:S02]  /*5770*/  SHF.R.U64 R6, R22, R18.reuse, R5.reuse ;  /* 0x0000001216067219 */ /* 0x182fe40000001205 */
[----:B------:R-:W-:-:S04]  /*5780*/  SHF.R.U32.HI R5, RZ, R18, R5 ;  /* 0x00000012ff057219 */ /* 0x000fc80000011605 */
[----:B------:R-:W1:Y:S01]  /*5790*/  LDC R34, c[0x0][0x648] ;  /* 0x00019200ff227b82 */ /* 0x000e620000000800 */
[-CC-:B--2---:R-:W-:Y:S02]  /*57a0*/  SHF.R.U64 R24, R6, R30.reuse, R5.reuse ;  /* 0x0000001e06187219 */ /* 0x184fe40000001205 */
[-C--:B------:R-:W-:Y:S02]  /*57b0*/  SHF.L.U32 R15, R15, R30.reuse, RZ ;  /* 0x0000001e0f0f7219 */ /* 0x080fe400000006ff */
[-C--:B------:R-:W-:Y:S01]  /*57c0*/  SHF.R.U32.HI R5, RZ, R30.reuse, R5 ;  /* 0x0000001eff057219 */ /* 0x080fe20000011605 */
[----:B------:R-:W-:Y:S01]  /*57d0*/  IMAD.MOV.U32 R4, RZ, RZ, R24 ;  /* 0x000000ffff047224 */ /* 0x000fe200078e0018 */
[----:B------:R-:W-:Y:S01]  /*57e0*/  SHF.L.U32 R30, R19, R30, RZ ;  /* 0x0000001e131e7219 */ /* 0x000fe200000006ff */
[----:B------:R-:W2:Y:S01]  /*57f0*/  LDC R35, c[0x0][0x638] ;  /* 0x00018e00ff237b82 */ /* 0x000ea20000000800 */
[----:B------:R-:W-:-:S07]  /*5800*/  LOP3.LUT R31, RZ, R15, RZ, 0x33, !PT ;  /* 0x0000000fff1f7212 */ /* 0x000fce00078e33ff */
[----:B------:R-:W0:Y:S01]  /*5810*/  LDC R36, c[0x0][0x610] ;  /* 0x00018400ff247b82 */ /* 0x000e220000000800 */
[----:B----4-:R-:W-:Y:S05]  /*5820*/  @!P1 BRA `(.L_x_111) ;  /* 0x0000000000289947 */ /* 0x010fea0003800000 */
        /* <DEDUP_REMOVED lines=10> */
.L_x_111:
[----:B-1----:R-:W-:Y:S01]  /*58d0*/  SHF.R.U64 R4, R4, R34, R5 ;  /* 0x0000002204047219 */ /* 0x002fe20000001205 */
[----:B0-----:R-:W-:Y:S01]  /*58e0*/  VIADD R19, R26, 0xffffffff ;  /* 0xffffffff1a137836 */ /* 0x001fe20000000000 */
[----:B------:R-:W-:Y:S01]  /*58f0*/  LOP3.LUT R15, R6, R31, RZ, 0xc0, !PT ;  /* 0x0000001f060f7212 */ /* 0x000fe200078ec0ff */
[----:B------:R-:W-:Y:S02]  /*5900*/  IMAD.MOV R25, RZ, RZ, -R25 ;  /* 0x000000ffff197224 */ /* 0x000fe400078e0a19 */
[----:B------:R-:W-:Y:S02]  /*5910*/  IMAD.MOV R5, RZ, RZ, -R4 ;  /* 0x000000ffff057224 */ /* 0x000fe400078e0a04 */
[----:B------:R-:W-:Y:S01]  /*5920*/  IMAD R6, R30, R4, R15 ;  /* 0x000000041e067224 */ /* 0x000fe200078e020f */
[----:B------:R-:W-:Y:S01]  /*5930*/  LOP3.LUT R15, R22, R19, RZ, 0xc0, !PT ;  /* 0x00000013160f7212 */ /* 0x000fe200078ec0ff */
[----:B---3--:R-:W-:Y:S02]  /*5940*/  @P4 IMAD R29, R27, R25, R28 ;  /* 0x000000191b1d4224 */ /* 0x008fe400078e021c */
[----:B--2---:R-:W-:-:S02]  /*5950*/  IMAD R4, R5, R35, R24 ;  /* 0x0000002305047224 */ /* 0x004fc400078e0218 */
[----:B------:R-:W-:Y:S02]  /*5960*/  IMAD R6, R6, R36, R29 ;  /* 0x0000002406067224 */ /* 0x000fe400078e021d */
[----:B------:R-:W-:Y:S02]  /*5970*/  IMAD R5, R4, R26, R15 ;  /* 0x0000001a04057224 */ /* 0x000fe400078e020f */
[----:B------:R-:W-:-:S03]  /*5980*/  IMAD.MOV.U32 R14, RZ, RZ, 0x1 ;  /* 0x00000001ff0e7424 */ /* 0x000fc600078e00ff */
[----:B------:R-:W-:Y:S02]  /*5990*/  SEL R4, R5, R6, !P4 ;  /* 0x0000000605047207 */ /* 0x000fe40006000000 */
[----:B------:R-:W-:Y:S01]  /*59a0*/  SEL R6, R6, R5, !P4 ;  /* 0x0000000506067207 */ /* 0x000fe20006000000 */
[----:B------:R-:W-:-:S07]  /*59b0*/  IMAD.MOV.U32 R5, RZ, RZ, R23 ;  /* 0x000000ffff057224 */ /* 0x000fce00078e0017 */
.L_x_109:
[----:B------:R-:W-:Y:S02]  /*59c0*/  LOP3.LUT P1, RZ, R14, 0xff, RZ, 0xc0, !PT ;  /* 0x000000ff0eff7812 */ /* 0x000fe4000782c0ff */
[----:B------:R-:W-:-:S11]  /*59d0*/  LOP3.LUT R88, R88, 0x1, RZ, 0x3c, !PT ;  /* 0x0000000158587812 */ /* 0x000fd600078e3cff */
[----:B------:R-:W-:Y:S05]  /*59e0*/  @P1 BRA `(.L_x_112) ;  /* 0xffffffbc006c1947 */ /* 0x000fea000383ffff */
[----:B------:R-:W-:Y:S05]  /*59f0*/  EXIT ;  /* 0x000000000000794d */ /* 0x000fea0003800000 */
.L_x_18:
[----:B------:R-:W-:-:S08]  /*5a00*/  ISETP.NE.AND P0, PT, R22, RZ, PT ;  /* 0x000000ff1600720c */ /* 0x000fd00003f05270 */
[----:B--2-45:R-:W0:-:S00]  /*5a10*/  USETMAXREG.DEALLOC.CTAPOOL 0x28 ;  /* 0x00000028000079c8 */ /* 0x034e0000080e0500 */
[----:B------:R-:W-:Y:S05]  /*5a20*/  @P0 EXIT ;  /* 0x000000000000094d */ /* 0x000fea0003800000 */
[----:B0-----:R-:W-:Y:S01]  /*5a30*/  LOP3.LUT P0, RZ, R17, 0xff, RZ, 0xc0, !PT ;  /* 0x000000ff11ff7812 */ /* 0x001fe2000780c0ff */
[----:B------:R-:W-:Y:S02]  /*5a40*/  IMAD.MOV.U32 R12, RZ, RZ, 0x1 ;  /* 0x00000001ff0c7424 */ /* 0x000fe400078e00ff */
[----:B------:R-:W-:-:S10]  /*5a50*/  IMAD.MOV.U32 R13, RZ, RZ, RZ ;  /* 0x000000ffff0d7224 */ /* 0x000fd400078e00ff */
[----:B------:R-:W-:Y:S05]  /*5a60*/  @!P0 BRA `(.L_x_113) ;  /* 0x0000000c00208947 */ /* 0x000fea0003800000 */
[----:B------:R-:W0:Y:S01]  /*5a70*/  S2UR UR8, SR_CgaCtaId ;  /* 0x00000000000879c3 */ /* 0x000e220000008800 */
[----:B------:R-:W-:Y:S01]  /*5a80*/  LOP3.LUT P0, RZ, R11, 0x1f, RZ, 0xc0, !PT ;  /* 0x0000001f0bff7812 */ /* 0x000fe2000780c0ff */
[----:B------:R-:W-:Y:S01]  /*5a90*/  ULDC UR5, c[0x0][0x658] ;  /* 0x0001960000057ab9 */ /* 0x000fe20000000800 */
[----:B------:R-:W-:Y:S01]  /*5aa0*/  UMOV UR6, 0xffffffff ;  /* 0xffffffff00067882 */ /* 0x000fe20000000000 */
[----:B------:R-:W-:Y:S01]  /*5ab0*/  BSSY B0, `(.L_x_113) ;  /* 0x00000c3000007945 */ /* 0x000fe20003800000 */
[----:B------:R-:W-:Y:S01]  /*5ac0*/  USHF.L.U32 UR6, UR6, UR5, URZ ;  /* 0x0000000506067299 */ /* 0x000fe2000800063f */
[C---:B------:R-:W-:Y:S01]  /*5ad0*/  ISETP.NE.AND P2, PT, R10.reuse, RZ, PT ;  /* 0x000000ff0a00720c */ /* 0x040fe20003f45270 */
[----:B------:R-:W-:Y:S01]  /*5ae0*/  IMAD.MOV.U32 R15, RZ, RZ, 0x1 ;  /* 0x00000001ff0f7424 */ /* 0x000fe200078e00ff */
[----:B------:R-:W-:Y:S01]  /*5af0*/  ISETP.NE.OR P0, PT, R10, RZ, !P0 ;  /* 0x000000ff0a00720c */ /* 0x000fe20004705670 */
[----:B------:R-:W-:Y:S01]  /*5b00*/  IMAD.MOV.U32 R12, RZ, RZ, 0x1 ;  /* 0x00000001ff0c7424 */ /* 0x000fe200078e00ff */
[----:B------:R-:W-:Y:S01]  /*5b10*/  LOP3.LUT R14, R7, 0x2, RZ, 0xfc, !PT ;  /* 0x00000002070e7812 */ /* 0x000fe200078efcff */
[----:B------:R-:W-:Y:S01]  /*5b20*/  IMAD.MOV.U32 R13, RZ, RZ, RZ ;  /* 0x000000ffff0d7224 */ /* 0x000fe200078e00ff */
[----:B------:R-:W-:Y:S01]  /*5b30*/  ULDC UR4, c[0x0][0x600] ;  /* 0x0001800000047ab9 */ /* 0x000fe20000000800 */
[----:B------:R-:W-:Y:S01]  /*5b40*/  UMOV UR7, 0x1 ;  /* 0x0000000100077882 */ /* 0x000fe20000000000 */
[----:B------:R-:W-:-:S02]  /*5b50*/  UIADD3 UR22, UR13, 0x1, URZ ;  /* 0x000000010d167890 */ /* 0x000fc4000fffe03f */
[----:B------:R-:W-:Y:S02]  /*5b60*/  UIADD3 UR15, UR4, -0x1, URZ ;  /* 0xffffffff040f7890 */ /* 0x000fe4000fffe03f */
[----:B------:R-:W-:Y:S02]  /*5b70*/  USHF.L.U32 UR17, UR7, UR5, URZ ;  /* 0x0000000507117299 */ /* 0x000fe4000800063f */
[----:B------:R-:W-:Y:S01]  /*5b80*/  ULOP3.LUT UR16, URZ, UR6, URZ, 0x33, !UPT ;  /* 0x000000063f107292 */ /* 0x000fe2000f8e333f */
[----:B------:R-:W-:Y:S01]  /*5b90*/  ULDC.64 UR20, c[0x0][0x198] ;  /* 0x0000660000147ab9 */ /* 0x000fe20000000a00 */
[----:B0-----:R-:W-:-:S10]  /*5ba0*/  IMAD.U32 R17, RZ, RZ, UR8 ;  /* 0x00000008ff117e24 */ /* 0x001fd4000f8e00ff */
.L_x_125:
[----:B------:R-:W-:-:S03]  /*5bb0*/  UMOV UR4, 0xffffffff ;  /* 0xffffffff00047882 */ /* 0x000fc60000000000 */
[----:B------:R-:W-:Y:S05]  /*5bc0*/  BRA.DIV UR4, `(.L_x_114) ;  /* 0x0000001604507947 */ /* 0x000fea000b800000 */
[----:B------:R-:W-:-:S13]  /*5bd0*/  ELECT P1, URZ, PT ;  /* 0x00000000003f782f */ /* 0x000fda0003820000 */
.L_x_148:
[----:B------:R-:W0:Y:S01]  /*5be0*/  LDC R10, c[0x0][0x28c] ;  /* 0x0000a300ff0a7b82 */ /* 0x000e220000000800 */
[----:B------:R-:W-:Y:S01]  /*5bf0*/  BSSY B1, `(.L_x_115) ;  /* 0x000003a000017945 */ /* 0x000fe20003800000 */
[----:B0-----:R-:W-:-:S13]  /*5c00*/  ISETP.LT.OR P1, PT, R10, 0x1, !P1 ;  /* 0x000000010a00780c */ /* 0x001fda0004f21670 */
[----:B------:R-:W-:Y:S05]  /*5c10*/  @P1 BRA `(.L_x_116) ;  /* 0x0000000000dc1947 */ /* 0x000fea0003800000 */
[----:B------:R-:W-:Y:S02]  /*5c20*/  IMAD R17, R6, 0x2, R17 ;  /* 0x0000000206117824 */ /* 0x000fe400078e0211 */
[----:B------:R-:W-:Y:S02]  /*5c30*/  IMAD.SHL.U32 R18, R4, 0x40, RZ ;  /* 0x0000004004127824 */ /* 0x000fe400078e00ff */
[----:B------:R-:W-:Y:S02]  /*5c40*/  IMAD.MOV.U32 R20, RZ, RZ, RZ ;  /* 0x000000ffff147224 */ /* 0x000fe400078e00ff */
[----:B------:R-:W-:Y:S02]  /*5c50*/  IMAD.U32 R22, RZ, RZ, UR22 ;  /* 0x00000016ff167e24 */ /* 0x000fe4000f8e00ff */
[----:B------:R-:W-:Y:S02]  /*5c60*/  IMAD.MOV.U32 R4, RZ, RZ, R12 ;  /* 0x000000ffff047224 */ /* 0x000fe400078e000c */
[----:B------:R-:W-:-:S02]  /*5c70*/  IMAD.MOV.U32 R6, RZ, RZ, R13 ;  /* 0x000000ffff067224 */ /* 0x000fc400078e000d */
[----:B------:R-:W-:-:S07]  /*5c80*/  IMAD.SHL.U32 R16, R17, 0x20, RZ ;  /* 0x0000002011107824 */ /* 0x000fce00078e00ff */
.L_x_120:
[----:B------:R-:W0:Y:S01]  /*5c90*/  S2UR UR4, SR_CgaCtaId ;  /* 0x00000000000479c3 */ /* 0x000e220000008800 */
[----:B------:R-:W-:-:S07]  /*5ca0*/  MOV R10, 0x400 ;  /* 0x00000400000a7802 */ /* 0x000fce0000000f00 */
[----:B------:R-:W1:Y:S01]  /*5cb0*/  @!P2 LDC R11, c[0x0][0x500] ;  /* 0x00014000ff0bab82 */ /* 0x000e620000000800 */
[----:B0-----:R-:W-:-:S05]  /*5cc0*/  IMAD.U32 R17, RZ, RZ, UR4 ;  /* 0x00000004ff117e24 */ /* 0x001fca000f8e00ff */
[----:B------:R-:W-:Y:S02]  /*5cd0*/  LEA R21, R17, R10, 0x18 ;  /* 0x0000000a11157211 */ /* 0x000fe400078ec0ff */
[----:B------:R-:W-:-:S03]  /*5ce0*/  SHF.L.U32 R10, R4, 0x1f, RZ ;  /* 0x0000001f040a7819 */ /* 0x000fc600000006ff */
[----:B------:R-:W-:-:S04]  /*5cf0*/  IMAD R19, R6, 0x8, R21 ;  /* 0x0000000806137824 */ /* 0x000fc800078e0215 */
[----:B------:R-:W0:Y:S02]  /*5d00*/  SYNCS.PHASECHK.TRANS64.TRYWAIT P1, [R19+URZ+0x70], R10 ;  /* 0x0000700a130075a7 */ /* 0x000e24000802017f */
[----:B01----:R-:W-:Y:S05]  /*5d10*/  @!P1 BRA `(.L_x_117) ;  /* 0x00000014001c9947 */ /* 0x003fea0003800000 */
.L_x_149:
[----:B0-----:R-:W-:Y:S01]  /*5d20*/  PRMT R10, R14, 0x9910, RZ ;  /* 0x000099100e0a7816 */ /* 0x001fe200000000ff */
[----:B------:R0:W-:Y:S03]  /*5d30*/  @!P2 SYNCS.ARRIVE.TRANS64 RZ, [R19+URZ], R11 ;  /* 0x0000000b13ffa9a7 */ /* 0x0001e6000800003f */
[----:B------:R-:W-:-:S13]  /*5d40*/  ISETP.NE.AND P1, PT, R10, 0x2, PT ;  /* 0x000000020a00780c */ /* 0x000fda0003f25270 */
[----:B0-----:R-:W-:Y:S05]  /*5d50*/  @P1 BRA `(.L_x_118) ;  /* 0x0000000000041947 */ /* 0x001fea0003800000 */
[----:B------:R-:W-:Y:S01]  /*5d60*/  BPT.TRAP 0x1 ;  /* 0x000000040000795c */ /* 0x000fe20000300000 */
.L_x_118:
[----:B------:R-:W-:Y:S05]  /*5d70*/  @P0 BRA `(.L_x_119) ;  /* 0x0000000000040947 */ /* 0x000fea0003800000 */
[----:B------:R-:W-:Y:S01]  /*5d80*/  BPT.TRAP 0x1 ;  /* 0x000000040000795c */ /* 0x000fe20000300000 */
.L_x_119:
[----:B------:R-:W-:Y:S01]  /*5d90*/  IMAD.SHL.U32 R10, R6, 0x2000, RZ ;  /* 0x00002000060a7824 */ /* 0x000fe200078e00ff */
[----:B------:R-:W-:Y:S01]  /*5da0*/  R2UR UR8, R21 ;  /* 0x00000000150872ca */ /* 0x000fe200000e0000 */
[----:B------:R-:W-:Y:S01]  /*5db0*/  VIADD R22, R22, 0xffffffff ;  /* 0xffffffff16167836 */ /* 0x000fe20000000000 */
[----:B------:R-:W-:Y:S01]  /*5dc0*/  R2UR UR9, R19 ;  /* 0x00000000130972ca */ /* 0x000fe200000e0000 */
[--C-:B------:R-:W-:Y:S01]  /*5dd0*/  IMAD R11, R17, 0x1000, R10.reuse ;  /* 0x00001000110b7824 */ /* 0x100fe200078e020a */
[----:B------:R-:W-:Y:S01]  /*5de0*/  IADD3 R10, R21, 0x1c200, R10 ;  /* 0x0001c200150a7810 */ /* 0x000fe20007ffe00a */
[----:B------:R-:W-:Y:S01]  /*5df0*/  UIADD3 UR4, UP0, UR20, 0xf0, URZ ;  /* 0x000000f014047890 */ /* 0x000fe2000ff1e03f */
[----:B------:R-:W-:Y:S01]  /*5e00*/  R2UR UR11, R16 ;  /* 0x00000000100b72ca */ /* 0x000fe200000e0000 */
[----:B------:R-:W-:Y:S01]  /*5e10*/  UIADD3 UR24, UP1, UR20, 0x1f0, URZ ;  /* 0x000001f014187890 */ /* 0x000fe2000ff3e03f */
[----:B------:R-:W-:Y:S01]  /*5e20*/  R2UR UR5, R11 ;  /* 0x000000000b0572ca */ /* 0x000fe200000e0000 */
[----:B------:R-:W-:Y:S01]  /*5e30*/  VIADD R6, R6, 0x1 ;  /* 0x0000000106067836 */ /* 0x000fe20000000000 */
[----:B------:R-:W-:Y:S01]  /*5e40*/  R2UR UR10, R20 ;  /* 0x00000000140a72ca */ /* 0x000fe200000e0000 */
[----:B------:R-:W-:Y:S01]  /*5e50*/  UIADD3.X UR25, URZ, UR21, URZ, UP1, !UPT ;  /* 0x000000153f197290 */ /* 0x000fe20008ffe43f */
[----:B------:R-:W-:Y:S01]  /*5e60*/  R2UR UR12, R5 ;  /* 0x00000000050c72ca */ /* 0x000fe200000e0000 */
[----:B------:R-:W-:Y:S01]  /*5e70*/  UMOV UR19, 0x30000 ;  /* 0x0003000000137882 */ /* 0x000fe20000000000 */
[----:B------:R-:W-:Y:S01]  /*5e80*/  R2UR UR14, R10 ;  /* 0x000000000a0e72ca */ /* 0x000fe200000e0000 */
[----:B------:R-:W-:Y:S01]  /*5e90*/  UMOV UR6, 0x0 ;  /* 0x0000000000067882 */ /* 0x000fe20000000000 */
[----:B------:R-:W-:Y:S01]  /*5ea0*/  R2UR UR18, R18 ;  /* 0x00000000121272ca */ /* 0x000fe200000e0000 */
[----:B------:R-:W-:Y:S01]  /*5eb0*/  UMOV UR7, 0x10000000 ;  /* 0x1000000000077882 */ /* 0x000fe20000000000 */
[----:B------:R-:W-:Y:S01]  /*5ec0*/  ISETP.GT.AND P3, PT, R22, 0x1, PT ;  /* 0x000000011600780c */ /* 0x000fe20003f64270 */
[----:B------:R-:W-:Y:S01]  /*5ed0*/  VIADD R20, R20, 0x80 ;  /* 0x0000008014147836 */ /* 0x000fe20000000000 */
[----:B------:R-:W-:Y:S01]  /*5ee0*/  ISETP.NE.AND P1, PT, R6, 0xe, PT ;  /* 0x0000000e0600780c */ /* 0x000fe20003f25270 */
[----:B------:R-:W-:-:S02]  /*5ef0*/  UIADD3 UR8, UR8, 0x200, UR5 ;  /* 0x0000020008087890 */ /* 0x000fc4000fffe005 */
[----:B------:R-:W-:Y:S01]  /*5f00*/  UIADD3.X UR5, URZ, UR21, URZ, UP0, !UPT ;  /* 0x000000153f057290 */ /* 0x000fe200087fe43f */
[----:B------:R-:W-:Y:S02]  /*5f10*/  SEL R11, RZ, 0x1, P1 ;  /* 0x00000001ff0b7807 */ /* 0x000fe40000800000 */
[----:B------:R-:W-:Y:S02]  /*5f20*/  SEL R6, R6, RZ, P1 ;  /* 0x000000ff06067207 */ /* 0x000fe40000800000 */
[----:B------:R-:W-:-:S04]  /*5f30*/  LOP3.LUT R4, R4, R11, RZ, 0x3c, !PT ;  /* 0x0000000b04047212 */ /* 0x000fc800078e3cff */
[----:B------:R0:W-:Y:S02]  /*5f40*/  UTMALDG.3D.MULTICAST [UR8], [UR4], UR19, desc[UR6] ;  /* 0x00000608040073b4 */ /* 0x0001e40008011813 */
[----:B0-----:R-:W-:Y:S01]  /*5f50*/  UMOV UR8, UR14 ;  /* 0x0000000e00087c82 */ /* 0x001fe20008000000 */
[----:B------:R-:W-:Y:S02]  /*5f60*/  UMOV UR11, UR18 ;  /* 0x00000012000b7c82 */ /* 0x000fe40008000000 */
[----:B------:R0:W-:Y:S02]  /*5f70*/  UTMALDG.3D [UR8], [UR24], desc[UR6] ;  /* 0x00000608180075b4 */ /* 0x0001e40008011000 */
[----:B0-----:R-:W-:Y:S05]  /*5f80*/  @P3 BRA `(.L_x_120) ;  /* 0xfffffffc00403947 */ /* 0x001fea000383ffff */
.L_x_116:
[----:B------:R-:W-:Y:S05]  /*5f90*/  BSYNC B1 ;  /* 0x0000000000017941 */ /* 0x000fea0003800000 */
.L_x_115:
[----:B------:R-:W-:Y:S01]  /*5fa0*/  LOP3.LUT P5, RZ, R15, 0xff, RZ, 0xc0, !PT ;  /* 0x000000ff0fff7812 */ /* 0x000fe200078ac0ff */
[----:B------:R-:W-:Y:S01]  /*5fb0*/  VIADD R6, R13, UR13 ;  /* 0x0000000d0d067c36 */ /* 0x000fe20008000000 */
[----:B------:R-:W-:Y:S01]  /*5fc0*/  ULDC.64 UR4, c[0x0][0x650] ;  /* 0x0001940000047ab9 */ /* 0x000fe20000000a00 */
[----:B------:R-:W-:Y:S01]  /*5fd0*/  IMAD.U32 R11, RZ, RZ, UR13 ;  /* 0x0000000dff0b7e24 */ /* 0x000fe2000f8e00ff */
[----:B------:R-:W-:Y:S01]  /*5fe0*/  UISETP.GE.U32.AND UP0, UPT, UR13, 0xe, UPT ;  /* 0x0000000e0d00788c */ /* 0x000fe2000bf06070 */
[----:B------:R-:W-:Y:S01]  /*5ff0*/  BSSY B1, `(.L_x_121) ;  /* 0x000006c000017945 */ /* 0x000fe20003800000 */
[----:B------:R-:W-:Y:S02]  /*6000*/  SHF.R.U32.HI R4, RZ, 0x1, R6 ;  /* 0x00000001ff047819 */ /* 0x000fe40000011606 */
[----:B------:R-:W-:Y:S02]  /*6010*/  ISETP.GT.U32.AND P1, PT, R6, 0xd, PT ;  /* 0x0000000d0600780c */ /* 0x000fe40003f24070 */
[----:B------:R-:W-:Y:S01]  /*6020*/  PLOP3.LUT P3, PT, PT, PT, UP0, 0x80, 0x0 ;  /* 0x000000000000781c */ /* 0x000fe20003f6f008 */
[----:B------:R-:W-:Y:S01]  /*6030*/  IMAD.WIDE.U32 R4, R4, -0x6db6db6d, RZ ;  /* 0x9249249304047825 */ /* 0x000fe200078e00ff */
[----:B------:R-:W-:Y:S01]  /*6040*/  ISETP.LT.U32.AND P1, PT, R11, 0xe, P1 ;  /* 0x0000000e0b00780c */ /* 0x000fe20000f21070 */
[----:B------:R-:W0:Y:S01]  /*6050*/  @P5 S2R R17, SR_CgaCtaId ;  /* 0x0000000000115919 */ /* 0x000e220000008800 */
[----:B------:R-:W-:Y:S01]  /*6060*/  @P5 MOV R10, 0x400 ;  /* 0x00000400000a5802 */ /* 0x000fe20000000f00 */
[----:B------:R-:W-:Y:S01]  /*6070*/  IMAD.MOV.U32 R4, RZ, RZ, -0x1 ;  /* 0xffffffffff047424 */ /* 0x000fe200078e00ff */
[----:B------:R-:W-:-:S02]  /*6080*/  SHF.R.U32.HI R11, RZ, 0x2, R5 ;  /* 0x00000002ff0b7819 */ /* 0x000fc40000011605 */
[----:B------:R-:W-:Y:S02]  /*6090*/  SEL R5, RZ, 0x1, !P1 ;  /* 0x00000001ff057807 */ /* 0x000fe40004800000 */
[----:B------:R-:W-:Y:S01]  /*60a0*/  PRMT R15, RZ, 0x7610, R15 ;  /* 0x00007610ff0f7816 */ /* 0x000fe2000000000f */
[----:B------:R-:W-:Y:S01]  /*60b0*/  IMAD R13, R11, -0xe, R6 ;  /* 0xfffffff20b0d7824 */ /* 0x000fe200078e0206 */
[----:B------:R-:W-:Y:S01]  /*60c0*/  LOP3.LUT R12, R12, R5, RZ, 0x3c, !PT ;  /* 0x000000050c0c7212 */ /* 0x000fe200078e3cff */
[----:B------:R-:W-:Y:S02]  /*60d0*/  IMAD.MOV.U32 R6, RZ, RZ, -0x1 ;  /* 0xffffffffff067424 */ /* 0x000fe400078e00ff */
[----:B------:R-:W-:Y:S01]  /*60e0*/  IMAD.MOV.U32 R5, RZ, RZ, -0x1 ;  /* 0xffffffffff057424 */ /* 0x000fe200078e00ff */
[----:B------:R-:W-:Y:S02]  /*60f0*/  @P3 LOP3.LUT R12, R12, 0x1, R11, 0x78, !PT ;  /* 0x000000010c0c3812 */ /* 0x000fe400078e780b */
[----:B0-----:R-:W-:-:S04]  /*6100*/  @P5 LEA R10, R17, R10, 0x18 ;  /* 0x0000000a110a5211 */ /* 0x001fc800078ec0ff */
[----:B------:R0:W-:Y:S01]  /*6110*/  @P5 SYNCS.ARRIVE.TRANS64.A1T0 RZ, [R10+URZ+0x118], RZ ;  /* 0x000118ff0aff59a7 */ /* 0x0001e2000810003f */
[----:B------:R-:W-:-:S04]  /*6120*/  IADD3 R2, P5, R2, R8, RZ ;  /* 0x0000000802027210 */ /* 0x000fc80007fbe0ff */
[----:B------:R-:W-:Y:S01]  /*6130*/  ISETP.GE.U32.AND P1, PT, R2, UR4, PT ;  /* 0x0000000402007c0c */ /* 0x000fe2000bf26070 */
[----:B------:R-:W-:Y:S01]  /*6140*/  IMAD.X R3, R3, 0x1, R0, P5 ;  /* 0x0000000103037824 */ /* 0x000fe200028e0600 */
[----:B0-----:R-:W-:-:S04]  /*6150*/  PRMT R10, RZ, 0x7610, R10 ;  /* 0x00007610ff0a7816 */ /* 0x001fc8000000000a */
[----:B------:R-:W-:-:S13]  /*6160*/  ISETP.GE.U32.AND.EX P1, PT, R3, UR5, PT, P1 ;  /* 0x0000000503007c0c */ /* 0x000fda000bf26110 */
[----:B------:R-:W-:Y:S05]  /*6170*/  @P1 BRA `(.L_x_122) ;  /* 0x00000004004c1947 */ /* 0x000fea0003800000 */
[----:B------:R-:W0:Y:S01]  /*6180*/  S2R R18, SR_CTAID.X ;  /* 0x0000000000127919 */ /* 0x000e220000002500 */
[----:B------:R-:W-:Y:S01]  /*6190*/  ULDC.64 UR4, c[0x0][0x628] ;  /* 0x00018a0000047ab9 */ /* 0x000fe20000000a00 */
[----:B------:R-:W1:Y:S01]  /*61a0*/  LDC R19, c[0x0][0x144] ;  /* 0x00005100ff137b82 */ /* 0x000e620000000800 */
[----:B------:R-:W-:Y:S01]  /*61b0*/  ISETP.NE.U32.AND P1, PT, RZ, UR4, PT ;  /* 0x00000004ff007c0c */ /* 0x000fe2000bf25070 */
[----:B------:R-:W2:Y:S01]  /*61c0*/  S2R R6, SR_CTAID.Y ;  /* 0x0000000000067919 */ /* 0x000ea20000002600 */
[----:B------:R-:W-:Y:S01]  /*61d0*/  ULDC UR7, c[0x0][0x630] ;  /* 0x00018c0000077ab9 */ /* 0x000fe20000000800 */
[----:B------:R-:W-:Y:S01]  /*61e0*/  ULDC UR8, c[0x0][0x150] ;  /* 0x0000540000087ab9 */ /* 0x000fe20000000800 */
[----:B------:R-:W-:Y:S01]  /*61f0*/  ISETP.NE.AND.EX P1, PT, RZ, UR5, PT, P1 ;  /* 0x00000005ff007c0c */ /* 0x000fe2000bf25310 */
[----:B------:R-:W-:Y:S02]  /*6200*/  IMAD.MOV.U32 R4, RZ, RZ, R2 ;  /* 0x000000ffff047224 */ /* 0x000fe400078e0002 */
[----:B------:R-:W-:Y:S01]  /*6210*/  IMAD.MOV.U32 R5, RZ, RZ, R3 ;  /* 0x000000ffff057224 */ /* 0x000fe200078e0003 */
[----:B0-----:R-:W-:-:S09]  /*6220*/  I2FP.F32.U32 R20, R18 ;  /* 0x0000001200147245 */ /* 0x001fd20000201000 */
[----:B------:R-:W-:Y:S05]  /*6230*/  @!P1 BRA `(.L_x_123) ;  /* 0x0000000000289947 */ /* 0x000fea0003800000 */
[----:B------:R-:W-:Y:S02]  /*6240*/  ULDC UR6, c[0x0][0x634] ;  /* 0x00018d0000067ab9 */ /* 0x000fe40000000800 */
[----:B------:R-:W-:-:S05]  /*6250*/  IADD3 R5, P1, R2, UR6, RZ ;  /* 0x0000000602057c10 */ /* 0x000fca000ff3e0ff */
[----:B------:R-:W-:-:S04]  /*6260*/  IMAD.X R21, RZ, RZ, R3, P1 ;  /* 0x000000ffff157224 */ /* 0x000fc800008e0603 */
[----:B------:R-:W-:-:S04]  /*6270*/  IMAD.WIDE.U32 R10, R21, UR4, RZ ;  /* 0x00000004150a7c25 */ /* 0x000fc8000f8e00ff */
[----:B------:R-:W-:-:S04]  /*6280*/  IMAD.WIDE.U32 R10, P1, R5, UR5, R10 ;  /* 0x00000005050a7c25 */ /* 0x000fc8000f82000a */
[----:B------:R-:W-:-:S04]  /*6290*/  IMAD.WIDE.U32 R4, R5, UR4, RZ ;  /* 0x0000000405047c25 */ /* 0x000fc8000f8e00ff */
[----:B------:R-:W-:Y:S01]  /*62a0*/  IMAD.MOV.U32 R4, RZ, RZ, R11 ;  /* 0x000000ffff047224 */ /* 0x000fe200078e000b */
[----:B------:R-:W-:Y:S01]  /*62b0*/  IADD3 RZ, P3, R5, R10, RZ ;  /* 0x0000000a05ff7210 */ /* 0x000fe20007f7e0ff */
[----:B------:R-:W-:-:S04]  /*62c0*/  IMAD.X R5, RZ, RZ, RZ, P1 ;  /* 0x000000ffff057224 */ /* 0x000fc800008e06ff */
[----:B------:R-:W-:-:S08]  /*62d0*/  IMAD.WIDE.U32.X R4, R21, UR5, R4, P3 ;  /* 0x0000000515047c25 */ /* 0x000fd000098e0404 */
.L_x_123:
[----:B------:R-:W-:Y:S01]  /*62e0*/  FMUL R20, R20, UR8 ;  /* 0x0000000814147c20 */ /* 0x000fe20008400000 */
[--C-:B------:R-:W-:Y:S01]  /*62f0*/  SHF.R.U64 R16, R4, UR7, R5.reuse ;  /* 0x0000000704107c19 */ /* 0x100fe20008001205 */
[----:B------:R-:W-:Y:S01]  /*6300*/  ULDC.64 UR4, c[0x0][0x620] ;  /* 0x0001880000047ab9 */ /* 0x000fe20000000a00 */
[----:B------:R-:W-:Y:S01]  /*6310*/  SHF.R.U32.HI R4, RZ, UR7, R5 ;  /* 0x00000007ff047c19 */ /* 0x000fe20008011605 */
[----:B------:R-:W-:Y:S01]  /*6320*/  ULDC.64 UR6, c[0x0][0x640] ;  /* 0x0001900000067ab9 */ /* 0x000fe20000000a00 */
[----:B------:R-:W-:Y:S01]  /*6330*/  IADD3 R5, P1, RZ, -R16, RZ ;  /* 0x80000010ff057210 */ /* 0x000fe20007f3e0ff */
[----:B------:R-:W0:Y:S01]  /*6340*/  F2I.U32.TRUNC.NTZ R20, R20 ;  /* 0x0000001400147305 */ /* 0x000e22000020f000 */
[----:B------:R-:W3:Y:S03]  /*6350*/  LDC R21, c[0x0][0x148] ;  /* 0x00005200ff157b82 */ /* 0x000ee60000000800 */
[----:B------:R-:W-:Y:S01]  /*6360*/  IMAD.X R4, RZ, RZ, ~R4, P1 ;  /* 0x000000ffff047224 */ /* 0x000fe200008e0e04 */
[----:B------:R-:W-:-:S03]  /*6370*/  ISETP.NE.U32.AND P1, PT, RZ, UR6, PT ;  /* 0x00000006ff007c0c */ /* 0x000fc6000bf25070 */
[----:B------:R-:W-:Y:S01]  /*6380*/  IMAD R4, R4, UR4, RZ ;  /* 0x0000000404047c24 */ /* 0x000fe2000f8e02ff */
[----:B------:R-:W-:-:S03]  /*6390*/  ISETP.NE.AND.EX P1, PT, RZ, UR7, PT, P1 ;  /* 0x00000007ff007c0c */ /* 0x000fc6000bf25310 */
[C---:B------:R-:W-:Y:S01]  /*63a0*/  IMAD R11, R5.reuse, UR5, R4 ;  /* 0x00000005050b7c24 */ /* 0x040fe2000f8e0204 */
[----:B------:R-:W-:Y:S01]  /*63b0*/  ULDC UR5, c[0x0][0x154] ;  /* 0x0000550000057ab9 */ /* 0x000fe20000000800 */
[----:B------:R-:W-:Y:S01]  /*63c0*/  IMAD.WIDE.U32 R4, R5, UR4, R2 ;  /* 0x0000000405047c25 */ /* 0x000fe2000f8e0002 */
[----:B------:R-:W-:-:S03]  /*63d0*/  ULDC UR4, c[0x0][0x618] ;  /* 0x0001860000047ab9 */ /* 0x000fc60000000800 */
[----:B0-----:R-:W-:Y:S02]  /*63e0*/  IMAD.MOV R10, RZ, RZ, -R20 ;  /* 0x000000ffff0a7224 */ /* 0x001fe400078e0a14 */
[----:B------:R-:W-:Y:S02]  /*63f0*/  IMAD.IADD R5, R5, 0x1, R11 ;  /* 0x0000000105057824 */ /* 0x000fe400078e020b */
[----:B-1----:R-:W-:Y:S01]  /*6400*/  IMAD R18, R19, R10, R18 ;  /* 0x0000000a13127224 */ /* 0x002fe200078e0212 */
[----:B--2---:R-:W-:Y:S02]  /*6410*/  I2FP.F32.U32 R10, R6 ;  /* 0x00000006000a7245 */ /* 0x004fe40000201000 */
[--C-:B------:R-:W-:Y:S02]  /*6420*/  SHF.R.U64 R19, R4, UR4, R5.reuse ;  /* 0x0000000404137c19 */ /* 0x100fe40008001205 */
[----:B------:R-:W-:Y:S01]  /*6430*/  SHF.R.U32.HI R4, RZ, UR4, R5 ;  /* 0x00000004ff047c19 */ /* 0x000fe20008011605 */
[----:B------:R-:W-:Y:S01]  /*6440*/  FMUL R10, R10, UR5 ;  /* 0x000000050a0a7c20 */ /* 0x000fe20008400000 */
[----:B------:R-:W-:-:S02]  /*6450*/  ULDC UR4, c[0x0][0x608] ;  /* 0x0001820000047ab9 */ /* 0x000fc40000000800 */
[--C-:B------:R-:W-:Y:S01]  /*6460*/  SHF.R.U64 R22, R19, UR4, R4.reuse ;  /* 0x0000000413167c19 */ /* 0x100fe20008001204 */
[----:B------:R0:W1:Y:S01]  /*6470*/  F2I.U32.TRUNC.NTZ R24, R10 ;  /* 0x0000000a00187305 */ /* 0x000062000020f000 */
[----:B------:R-:W-:Y:S01]  /*6480*/  SHF.R.U32.HI R5, RZ, UR4, R4 ;  /* 0x00000004ff057c19 */ /* 0x000fe20008011604 */
[----:B------:R-:W-:-:S03]  /*6490*/  ULDC UR4, c[0x0][0x658] ;  /* 0x0001960000047ab9 */ /* 0x000fc60000000800 */
[--C-:B------:R-:W-:Y:S02]  /*64a0*/  SHF.R.U64 R20, R22, UR4, R5.reuse ;  /* 0x0000000416147c19 */ /* 0x100fe40008001205 */
[----:B------:R-:W-:-:S03]  /*64b0*/  SHF.R.U32.HI R23, RZ, UR4, R5 ;  /* 0x00000004ff177c19 */ /* 0x000fc60008011605 */
[----:B------:R-:W-:Y:S02]  /*64c0*/  IMAD.MOV.U32 R4, RZ, RZ, R20 ;  /* 0x000000ffff047224 */ /* 0x000fe400078e0014 */
[----:B------:R-:W-:Y:S01]  /*64d0*/  IMAD.MOV.U32 R5, RZ, RZ, R23 ;  /* 0x000000ffff057224 */ /* 0x000fe200078e0017 */
[----:B0-----:R-:W-:Y:S06]  /*64e0*/  @!P1 BRA `(.L_x_124) ;  /* 0x0000000000289947 */ /* 0x001fec0003800000 */
        /* <DEDUP_REMOVED lines=10> */
.L_x_124:
[----:B------:R-:W-:Y:S01]  /*6590*/  ULDC UR4, c[0x0][0x648] ;  /* 0x0001920000047ab9 */ /* 0x000fe20000000800 */
[----:B------:R-:W-:Y:S01]  /*65a0*/  LOP3.LUT R22, R22, UR16, RZ, 0xc0, !PT ;  /* 0x0000001016167c12 */ /* 0x000fe2000f8ec0ff */
[----:B-1----:R-:W-:Y:S01]  /*65b0*/  IMAD.MOV R24, RZ, RZ, -R24 ;  /* 0x000000ffff187224 */ /* 0x002fe200078e0a18 */
[----:B------:R-:W-:Y:S01]  /*65c0*/  SHF.R.U64 R5, R4, UR4, R5 ;  /* 0x0000000404057c19 */ /* 0x000fe20008001205 */
[----:B------:R-:W-:Y:S01]  /*65d0*/  ULDC UR4, c[0x0][0x638] ;  /* 0x00018e0000047ab9 */ /* 0x000fe20000000800 */
[----:B------:R-:W-:Y:S01]  /*65e0*/  LOP3.LUT R19, R19, UR15, RZ, 0xc0, !PT ;  /* 0x0000000f13137c12 */ /* 0x000fe2000f8ec0ff */
[----:B---3--:R-:W-:Y:S01]  /*65f0*/  @P4 IMAD R18, R21, R24, R6 ;  /* 0x0000001815124224 */ /* 0x008fe200078e0206 */
[----:B------:R-:W-:Y:S01]  /*6600*/  ULDC UR5, c[0x0][0x610] ;  /* 0x0001840000057ab9 */ /* 0x000fe20000000800 */
[----:B------:R-:W-:Y:S02]  /*6610*/  IMAD.MOV R11, RZ, RZ, -R5 ;  /* 0x000000ffff0b7224 */ /* 0x000fe400078e0a05 */
[----:B------:R-:W-:-:S02]  /*6620*/  IMAD R5, R5, UR17, R22 ;  /* 0x0000001105057c24 */ /* 0x000fc4000f8e0216 */
[----:B------:R-:W-:Y:S01]  /*6630*/  IMAD R20, R11, UR4, R20 ;  /* 0x000000040b147c24 */ /* 0x000fe2000f8e0214 */
[----:B------:R-:W-:Y:S01]  /*6640*/  ULDC UR4, c[0x0][0x600] ;  /* 0x0001800000047ab9 */ /* 0x000fe20000000800 */
[----:B------:R-:W-:Y:S02]  /*6650*/  IMAD R18, R5, UR5, R18 ;  /* 0x0000000505127c24 */ /* 0x000fe4000f8e0212 */
[----:B------:R-:W-:Y:S02]  /*6660*/  IMAD R5, R20, UR4, R19 ;  /* 0x0000000414057c24 */ /* 0x000fe4000f8e0213 */
[----:B------:R-:W-:-:S03]  /*6670*/  IMAD.MOV.U32 R10, RZ, RZ, 0x1 ;  /* 0x00000001ff0a7424 */ /* 0x000fc600078e00ff */
[----:B------:R-:W-:Y:S02]  /*6680*/  SEL R4, R5, R18, !P4 ;  /* 0x0000001205047207 */ /* 0x000fe40006000000 */
[----:B------:R-:W-:Y:S01]  /*6690*/  SEL R6, R18, R5, !P4 ;  /* 0x0000000512067207 */ /* 0x000fe20006000000 */
[----:B------:R-:W-:-:S07]  /*66a0*/  IMAD.MOV.U32 R5, RZ, RZ, R16 ;  /* 0x000000ffff057224 */ /* 0x000fce00078e0010 */
.L_x_122:
[----:B------:R-:W-:Y:S05]  /*66b0*/  BSYNC B1 ;  /* 0x0000000000017941 */ /* 0x000fea0003800000 */
.L_x_121:
[----:B------:R-:W-:-:S13]  /*66c0*/  LOP3.LUT P1, RZ, R10, 0xff, RZ, 0xc0, !PT ;  /* 0x000000ff0aff7812 */ /* 0x000fda000782c0ff */
[----:B------:R-:W-:Y:S05]  /*66d0*/  @P1 BRA `(.L_x_125) ;  /* 0xfffffff400341947 */ /* 0x000fea000383ffff */
[----:B------:R-:W-:Y:S05]  /*66e0*/  BSYNC B0 ;  /* 0x0000000000007941 */ /* 0x000fea0003800000 */
.L_x_113:
[----:B------:R-:W-:-:S03]  /*66f0*/  UMOV UR4, 0xffffffff ;  /* 0xffffffff00047882 */ /* 0x000fc60000000000 */
[----:B------:R-:W-:Y:S05]  /*6700*/  BRA.DIV UR4, `(.L_x_126) ;  /* 0x0000000a04b47947 */ /* 0x000fea000b800000 */
[----:B------:R-:W-:-:S13]  /*6710*/  ELECT P0, URZ, PT ;  /* 0x00000000003f782f */ /* 0x000fda0003800000 */
.L_x_152:
[----:B------:R-:W-:Y:S04]  /*6720*/  BSSY B0, `(.L_x_127) ;  /* 0x0000085000007945 */ /* 0x000fe80003800000 */
[----:B------:R-:W-:Y:S05]  /*6730*/  @!P0 BRA `(.L_x_128) ;  /* 0x00000008000c8947 */ /* 0x000fea0003800000 */
[----:B------:R-:W-:-:S04]  /*6740*/  LOP3.LUT R7, R7, 0x2, RZ, 0xfc, !PT ;  /* 0x0000000207077812 */ /* 0x000fc800078efcff */
[----:B------:R-:W-:-:S13]  /*6750*/  ISETP.NE.AND P0, PT, R7, 0x3, PT ;  /* 0x000000030700780c */ /* 0x000fda0003f05270 */
[----:B------:R-:W-:Y:S05]  /*6760*/  @!P0 BRA `(.L_x_129) ;  /* 0x0000000000048947 */ /* 0x000fea0003800000 */
[----:B------:R-:W-:Y:S01]  /*6770*/  BPT.TRAP 0x1 ;  /* 0x000000040000795c */ /* 0x000fe20000300000 */
.L_x_129:
[----:B------:R-:W0:Y:S01]  /*6780*/  S2R R3, SR_CgaCtaId ;  /* 0x0000000000037919 */ /* 0x000e220000008800 */
[----:B------:R-:W-:Y:S02]  /*6790*/  MOV R0, 0x400 ;  /* 0x0000040000007802 */ /* 0x000fe40000000f00 */
[----:B------:R-:W-:Y:S02]  /*67a0*/  SHF.L.U32 R2, R12, 0x1f, RZ ;  /* 0x0000001f0c027819 */ /* 0x000fe400000006ff */
[----:B0-----:R-:W-:-:S05]  /*67b0*/  LEA R0, R3, R0, 0x18 ;  /* 0x0000000003007211 */ /* 0x001fca00078ec0ff */
[----:B------:R-:W-:-:S04]  /*67c0*/  VIADD R0, R0, 0x70 ;  /* 0x0000007000007836 */ /* 0x000fc80000000000 */
[C---:B------:R-:W-:Y:S02]  /*67d0*/  IMAD R5, R13.reuse, 0x8, R0 ;  /* 0x000000080d057824 */ /* 0x040fe400078e0200 */
[----:B------:R-:W-:Y:S02]  /*67e0*/  VIADD R13, R13, 0x1 ;  /* 0x000000010d0d7836 */ /* 0x000fe40000000000 */
[----:B------:R-:W0:Y:S03]  /*67f0*/  SYNCS.PHASECHK.TRANS64.TRYWAIT P0, [R5+URZ], R2 ;  /* 0x00000002050075a7 */ /* 0x000e26000800017f */
[----:B------:R-:W-:-:S04]  /*6800*/  ISETP.NE.AND P1, PT, R13, 0xe, PT ;  /* 0x0000000e0d00780c */ /* 0x000fc80003f25270 */
[----:B------:R-:W-:Y:S02]  /*6810*/  SEL R3, RZ, 0x1, P1 ;  /* 0x00000001ff037807 */ /* 0x000fe40000800000 */
[----:B------:R-:W-:Y:S02]  /*6820*/  SEL R13, R13, RZ, P1 ;  /* 0x000000ff0d0d7207 */ /* 0x000fe40000800000 */
[----:B------:R-:W-:-:S03]  /*6830*/  LOP3.LUT R12, R12, R3, RZ, 0x3c, !PT ;  /* 0x000000030c0c7212 */ /* 0x000fc600078e3cff */
[----:B------:R-:W-:Y:S01]  /*6840*/  IMAD R7, R13, 0x8, R0 ;  /* 0x000000080d077824 */ /* 0x000fe200078e0200 */
[----:B------:R-:W-:Y:S01]  /*6850*/  SHF.L.U32 R4, R12, 0x1f, RZ ;  /* 0x0000001f0c047819 */ /* 0x000fe200000006ff */
[----:B0-----:R-:W-:Y:S06]  /*6860*/  @!P0 BRA `(.L_x_130) ;  /* 0x0000000800808947 */ /* 0x001fec0003800000 */
.L_x_153:
[----:B------:R-:W1:Y:S01]  /*6870*/  SYNCS.PHASECHK.TRANS64.TRYWAIT P0, [R7+URZ], R4 ;  /* 0x00000004070075a7 */ /* 0x000e62000800017f */
[----:B0-----:R-:W-:-:S05]  /*6880*/  VIADD R2, R13, 0x1 ;  /* 0x000000010d027836 */ /* 0x001fca0000000000 */
[----:B------:R-:W-:-:S04]  /*6890*/  ISETP.NE.AND P1, PT, R2, 0xe, PT ;  /* 0x0000000e0200780c */ /* 0x000fc80003f25270 */
[----:B------:R-:W-:Y:S02]  /*68a0*/  SEL R3, RZ, 0x1, P1 ;  /* 0x00000001ff037807 */ /* 0x000fe40000800000 */
[----:B------:R-:W-:Y:S02]  /*68b0*/  SEL R9, R2, RZ, P1 ;  /* 0x000000ff02097207 */ /* 0x000fe40000800000 */
[----:B------:R-:W-:-:S03]  /*68c0*/  LOP3.LUT R12, R12, R3, RZ, 0x3c, !PT ;  /* 0x000000030c0c7212 */ /* 0x000fc600078e3cff */
[----:B------:R-:W-:Y:S01]  /*68d0*/  IMAD R6, R9, 0x8, R0 ;  /* 0x0000000809067824 */ /* 0x000fe200078e0200 */
[----:B------:R-:W-:Y:S01]  /*68e0*/  SHF.L.U32 R5, R12, 0x1f, RZ ;  /* 0x0000001f0c057819 */ /* 0x000fe200000006ff */
[----:B-1----:R-:W-:Y:S06]  /*68f0*/  @!P0 BRA `(.L_x_131) ;  /* 0x0000000800708947 */ /* 0x002fec0003800000 */
.L_x_154:
[----:B------:R-:W1:Y:S01]  /*6900*/  SYNCS.PHASECHK.TRANS64.TRYWAIT P0, [R6+URZ], R5 ;  /* 0x00000005060075a7 */ /* 0x000e62000800017f */
[----:B------:R-:W-:-:S05]  /*6910*/  VIADD R2, R9, 0x1 ;  /* 0x0000000109027836 */ /* 0x000fca0000000000 */
[----:B------:R-:W-:-:S04]  /*6920*/  ISETP.NE.AND P1, PT, R2, 0xe, PT ;  /* 0x0000000e0200780c */ /* 0x000fc80003f25270 */
[----:B------:R-:W-:Y:S02]  /*6930*/  SEL R3, RZ, 0x1, P1 ;  /* 0x00000001ff037807 */ /* 0x000fe40000800000 */
[----:B0-----:R-:W-:Y:S02]  /*6940*/  SEL R7, R2, RZ, P1 ;  /* 0x000000ff02077207 */ /* 0x001fe40000800000 */
[----:B------:R-:W-:-:S03]  /*6950*/  LOP3.LUT R12, R12, R3, RZ, 0x3c, !PT ;  /* 0x000000030c0c7212 */ /* 0x000fc600078e3cff */
[----:B------:R-:W-:Y:S01]  /*6960*/  IMAD R9, R7, 0x8, R0 ;  /* 0x0000000807097824 */ /* 0x000fe200078e0200 */
[----:B------:R-:W-:Y:S01]  /*6970*/  SHF.L.U32 R4, R12, 0x1f, RZ ;  /* 0x0000001f0c047819 */ /* 0x000fe200000006ff */
[----:B-1----:R-:W-:Y:S06]  /*6980*/  @!P0 BRA `(.L_x_132) ;  /* 0x0000000800608947 */ /* 0x002fec0003800000 */
.L_x_155:
[----:B------:R-:W1:Y:S01]  /*6990*/  SYNCS.PHASECHK.TRANS64.TRYWAIT P0, [R9+URZ], R4 ;  /* 0x00000004090075a7 */ /* 0x000e62000800017f */
[----:B------:R-:W-:-:S05]  /*69a0*/  VIADD R2, R7, 0x1 ;  /* 0x0000000107027836 */ /* 0x000fca0000000000 */
[----:B------:R-:W-:-:S04]  /*69b0*/  ISETP.NE.AND P1, PT, R2, 0xe, PT ;  /* 0x0000000e0200780c */ /* 0x000fc80003f25270 */
[----:B------:R-:W-:Y:S02]  /*69c0*/  SEL R3, RZ, 0x1, P1 ;  /* 0x00000001ff037807 */ /* 0x000fe40000800000 */
[----:B------:R-:W-:Y:S02]  /*69d0*/  SEL R7, R2, RZ, P1 ;  /* 0x000000ff02077207 */ /* 0x000fe40000800000 */
[----:B------:R-:W-:-:S03]  /*69e0*/  LOP3.LUT R12, R12, R3, RZ, 0x3c, !PT ;  /* 0x000000030c0c7212 */ /* 0x000fc600078e3cff */
[----:B0-----:R-:W-:Y:S01]  /*69f0*/  IMAD R6, R7, 0x8, R0 ;  /* 0x0000000807067824 */ /* 0x001fe200078e0200 */
[----:B------:R-:W-:Y:S01]  /*6a00*/  SHF.L.U32 R5, R12, 0x1f, RZ ;  /* 0x0000001f0c057819 */ /* 0x000fe200000006ff */
[----:B-1----:R-:W-:Y:S06]  /*6a10*/  @!P0 BRA `(.L_x_133) ;  /* 0x0000000800508947 */ /* 0x002fec0003800000 */
.L_x_156:
        /* <DEDUP_REMOVED lines=9> */
.L_x_157:
        /* <DEDUP_REMOVED lines=9> */
.L_x_158:
        /* <DEDUP_REMOVED lines=9> */
.L_x_159:
        /* <DEDUP_REMOVED lines=9> */
.L_x_160:
        /* <DEDUP_REMOVED lines=9> */
.L_x_161:
        /* <DEDUP_REMOVED lines=9> */
.L_x_162:
        /* <DEDUP_REMOVED lines=9> */
.L_x_163:
        /* <DEDUP_REMOVED lines=9> */
.L_x_164:
[----:B------:R-:W1:Y:S01]  /*6ea0*/  SYNCS.PHASECHK.TRANS64.TRYWAIT P0, [R6+URZ], R5 ;  /* 0x00000005060075a7 */ /* 0x000e62000800017f */
[----:B------:R-:W-:-:S05]  /*6eb0*/  VIADD R2, R7, 0x1 ;  /* 0x0000000107027836 */ /* 0x000fca0000000000 */
[----:B------:R-:W-:-:S04]  /*6ec0*/  ISETP.NE.AND P1, PT, R2, 0xe, PT ;  /* 0x0000000e0200780c */ /* 0x000fc80003f25270 */
[----:B0-----:R-:W-:Y:S02]  /*6ed0*/  SEL R4, RZ, 0x1, P1 ;  /* 0x00000001ff047807 */ /* 0x001fe40000800000 */
[----:B------:R-:W-:Y:S02]  /*6ee0*/  SEL R3, R2, RZ, P1 ;  /* 0x000000ff02037207 */ /* 0x000fe40000800000 */
[----:B------:R-:W-:Y:S01]  /*6ef0*/  LOP3.LUT R4, R11, R4, RZ, 0x3c, !PT ;  /* 0x000000040b047212 */ /* 0x000fe200078e3cff */
[----:B-1----:R-:W-:Y:S06]  /*6f00*/  @!P0 BRA `(.L_x_142) ;  /* 0x0000000400c88947 */ /* 0x002fec0003800000 */
.L_x_165:
[----:B------:R-:W-:Y:S01]  /*6f10*/  IMAD R3, R3, 0x8, R0 ;  /* 0x0000000803037824 */ /* 0x000fe200078e0200 */
[----:B------:R-:W-:-:S07]  /*6f20*/  SHF.L.U32 R0, R4, 0x1f, RZ ;  /* 0x0000001f04007819 */ /* 0x000fce00000006ff */
.L_x_143:
[----:B-1----:R1:W2:Y:S02]  /*6f30*/  SYNCS.PHASECHK.TRANS64.TRYWAIT P0, [R3+URZ], R0 ;  /* 0x00000000030075a7 */ /* 0x0022a4000800017f */
[----:B--2---:R-:W-:Y:S05]  /*6f40*/  @!P0 NANOSLEEP.SYNCS 0x989680 ;  /* 0x009896800000895d */ /* 0x004fea0003900000 */
[----:B------:R-:W2:Y:S02]  /*6f50*/  @!P0 SYNCS.PHASECHK.TRANS64 P0, [R3+URZ], R0 ;  /* 0x00000000030085a7 */ /* 0x000ea4000800007f */
[----:B--2---:R-:W-:Y:S05]  /*6f60*/  @!P0 BRA `(.L_x_143) ;  /* 0xfffffffc00f08947 */ /* 0x004fea000383ffff */
.L_x_128:
[----:B------:R-:W-:Y:S05]  /*6f70*/  BSYNC B0 ;  /* 0x0000000000007941 */ /* 0x000fea0003800000 */
.L_x_127:
[----:B------:R-:W-:Y:S05]  /*6f80*/  EXIT ;  /* 0x000000000000794d */ /* 0x000fea0003800000 */
.L_x_20:
[----:B0-----:R-:W-:-:S04]  /*6f90*/  IMAD.U32 R15, RZ, RZ, UR11 ;  /* 0x0000000bff0f7e24 */ /* 0x001fc8000f8e00ff */
[----:B------:R0:W1:Y:S03]  /*6fa0*/  SYNCS.PHASECHK.TRANS64.TRYWAIT P1, [R15+URZ+-0x8], R14 ;  /* 0xfffff80e0f0075a7 */ /* 0x000066000802017f */
[----:B-1----:R-:W-:Y:S05]  /*6fb0*/  @!P1 NANOSLEEP.SYNCS 0x989680 ;  /* 0x009896800000995d */ /* 0x002fea0003900000 */
[----:B------:R-:W1:Y:S02]  /*6fc0*/  @!P1 SYNCS.PHASECHK.TRANS64 P1, [R15+URZ+-0x8], R14 ;  /* 0xfffff80e0f0095a7 */ /* 0x000e64000802007f */
[----:B-1----:R-:W-:Y:S05]  /*6fd0*/  @!P1 BRA `(.L_x_20) ;  /* 0xfffffffc00ec9947 */ /* 0x002fea000383ffff */
[----:B------:R-:W-:Y:S05]  /*6fe0*/  BRA `(.L_x_144) ;  /* 0xffffffa800087947 */ /* 0x000fea000383ffff */
.L_x_25:
[----:B-1----:R-:W-:-:S04]  /*6ff0*/  IMAD.U32 R15, RZ, RZ, UR6 ;  /* 0x00000006ff0f7e24 */ /* 0x002fc8000f8e00ff */
[----:B------:R1:W3:Y:S03]  /*7000*/  SYNCS.PHASECHK.TRANS64.TRYWAIT P1, [R15+URZ], R14 ;  /* 0x0000000e0f0075a7 */ /* 0x0002e6000802017f */
[----:B---3--:R-:W-:Y:S05]  /*7010*/  @!P1 NANOSLEEP.SYNCS 0x989680 ;  /* 0x009896800000995d */ /* 0x008fea0003900000 */
[----:B------:R-:W3:Y:S02]  /*7020*/  @!P1 SYNCS.PHASECHK.TRANS64 P1, [R15+URZ], R14 ;  /* 0x0000000e0f0095a7 */ /* 0x000ee4000802007f */
[----:B---3--:R-:W-:Y:S05]  /*7030*/  @!P1 BRA `(.L_x_25) ;  /* 0xfffffffc00ec9947 */ /* 0x008fea000383ffff */
[----:B------:R-:W-:Y:S05]  /*7040*/  BRA `(.L_x_24) ;  /* 0xffffffa800b47947 */ /* 0x000fea000383ffff */
.L_x_31:
[----:B-1----:R-:W-:-:S04]  /*7050*/  IMAD.U32 R19, RZ, RZ, UR16 ;  /* 0x00000010ff137e24 */ /* 0x002fc8000f8e00ff */
[----:B------:R1:W3:Y:S03]  /*7060*/  SYNCS.PHASECHK.TRANS64.TRYWAIT P1, [R19+URZ], R18 ;  /* 0x00000012130075a7 */ /* 0x0002e6000802017f */
[----:B---3--:R-:W-:Y:S05]  /*7070*/  @!P1 NANOSLEEP.SYNCS 0x989680 ;  /* 0x009896800000995d */ /* 0x008fea0003900000 */
[----:B------:R-:W3:Y:S02]  /*7080*/  @!P1 SYNCS.PHASECHK.TRANS64 P1, [R19+URZ], R18 ;  /* 0x00000012130095a7 */ /* 0x000ee4000802007f */
[----:B---3--:R-:W-:Y:S05]  /*7090*/  @!P1 BRA `(.L_x_31) ;  /* 0xfffffffc00ec9947 */ /* 0x008fea000383ffff */
[----:B------:R-:W-:Y:S05]  /*70a0*/  BRA `(.L_x_30) ;  /* 0xffffffb0003c7947 */ /* 0x000fea000383ffff */
.L_x_41:
[----:B0-----:R-:W-:-:S04]  /*70b0*/  IMAD.U32 R15, RZ, RZ, UR11 ;  /* 0x0000000bff0f7e24 */ /* 0x001fc8000f8e00ff */
[----:B------:R0:W1:Y:S03]  /*70c0*/  SYNCS.PHASECHK.TRANS64.TRYWAIT P1, [R15+URZ+0x8], R14 ;  /* 0x0000080e0f0075a7 */ /* 0x000066000802017f */
[----:B-1----:R-:W-:Y:S05]  /*70d0*/  @!P1 NANOSLEEP.SYNCS 0x989680 ;  /* 0x009896800000995d */ /* 0x002fea0003900000 */
[----:B------:R-:W1:Y:S02]  /*70e0*/  @!P1 SYNCS.PHASECHK.TRANS64 P1, [R15+URZ+0x8], R14 ;  /* 0x0000080e0f0095a7 */ /* 0x000e64000802007f */
[----:B-1----:R-:W-:Y:S05]  /*70f0*/  @!P1 BRA `(.L_x_41) ;  /* 0xfffffffc00ec9947 */ /* 0x002fea000383ffff */
[----:B------:R-:W-:Y:S05]  /*7100*/  BRA `(.L_x_145) ;  /* 0xffffffb800bc7947 */ /* 0x000fea000383ffff */
.L_x_114:
[----:B------:R-:W-:Y:S01]  /*7110*/  BSSY B1, `(.L_x_146) ;  /* 0x0000006000017945 */ /* 0x000fe20003800000 */
[----:B------:R-:W-:-:S07]  /*7120*/  IMAD.MOV.U32 R10, RZ, RZ, -0x1 ;  /* 0xffffffffff0a7424 */ /* 0x000fce00078e00ff */
[----:B------:R-:W-:Y:S05]  /*7130*/  WARPSYNC.COLLECTIVE R10, `(.L_x_147) ;  /* 0x000000000a0c7348 */ /* 0x000fea0003c00000 */
[----:B------:R-:W-:Y:S02]  /*7140*/  ELECT P1, UR62, PT ;  /* 0x00000000003e782f */ /* 0x000fe40003820000 */
[----:B------:R-:W-:Y:S01]  /*7150*/  MOV R10, UR62 ;  /* 0x0000003e000a7c02 */ /* 0x000fe20008000f00 */
[----:B------:R-:W-:Y:S10]  /*7160*/  ENDCOLLECTIVE ;  /* 0x000000000000791b */ /* 0x000ff40003800000 */
.L_x_147:
[----:B------:R-:W-:Y:S05]  /*7170*/  BSYNC B1 ;  /* 0x0000000000017941 */ /* 0x000fea0003800000 */
.L_x_146:
[----:B------:R-:W-:Y:S05]  /*7180*/  BRA `(.L_x_148) ;  /* 0xffffffe800947947 */ /* 0x000fea000383ffff */
.L_x_117:
[----:B0-----:R0:W1:Y:S02]  /*7190*/  SYNCS.PHASECHK.TRANS64.TRYWAIT P1, [R19+URZ+0x70], R10 ;  /* 0x0000700a130075a7 */ /* 0x001064000802017f */
[----:B-1----:R-:W-:Y:S05]  /*71a0*/  @!P1 NANOSLEEP.SYNCS 0x989680 ;  /* 0x009896800000995d */ /* 0x002fea0003900000 */
[----:B------:R-:W1:Y:S02]  /*71b0*/  @!P1 SYNCS.PHASECHK.TRANS64 P1, [R19+URZ+0x70], R10 ;  /* 0x0000700a130095a7 */ /* 0x000e64000802007f */
[----:B-1----:R-:W-:Y:S05]  /*71c0*/  @!P1 BRA `(.L_x_117) ;  /* 0xfffffffc00f09947 */ /* 0x002fea000383ffff */
[----:B------:R-:W-:Y:S05]  /*71d0*/  BRA `(.L_x_149) ;  /* 0xffffffe800d07947 */ /* 0x000fea000383ffff */
.L_x_126:
[----:B------:R-:W-:Y:S01]  /*71e0*/  BSSY B0, `(.L_x_150) ;  /* 0x0000006000007945 */ /* 0x000fe20003800000 */
[----:B------:R-:W-:-:S07]  /*71f0*/  IMAD.MOV.U32 R10, RZ, RZ, -0x1 ;  /* 0xffffffffff0a7424 */ /* 0x000fce00078e00ff */
[----:B------:R-:W-:Y:S05]  /*7200*/  WARPSYNC.COLLECTIVE R10, `(.L_x_151) ;  /* 0x000000000a0c7348 */ /* 0x000fea0003c00000 */
[----:B------:R-:W-:Y:S02]  /*7210*/  ELECT P1, UR62, PT ;  /* 0x00000000003e782f */ /* 0x000fe40003820000 */
[----:B------:R-:W-:Y:S01]  /*7220*/  MOV R10, UR62 ;  /* 0x0000003e000a7c02 */ /* 0x000fe20008000f00 */
[----:B------:R-:W-:Y:S10]  /*7230*/  ENDCOLLECTIVE ;  /* 0x000000000000791b */ /* 0x000ff40003800000 */
.L_x_151:
[----:B------:R-:W-:Y:S05]  /*7240*/  BSYNC B0 ;  /* 0x0000000000007941 */ /* 0x000fea0003800000 */
.L_x_150:
[----:B------:R-:W-:Y:S01]  /*7250*/  PLOP3.LUT P0, PT, P1, PT, PT, 0x80, 0x0 ;  /* 0x000000000000781c */ /* 0x000fe20000f0f070 */
[----:B------:R-:W-:-:S12]  /*7260*/  BRA `(.L_x_152) ;  /* 0xfffffff4002c7947 */ /* 0x000fd8000383ffff */
.L_x_130:
[----:B0-----:R0:W1:Y:S02]  /*7270*/  SYNCS.PHASECHK.TRANS64.TRYWAIT P0, [R5+URZ], R2 ;  /* 0x00000002050075a7 */ /* 0x001064000800017f */
[----:B-1----:R-:W-:Y:S05]  /*7280*/  @!P0 NANOSLEEP.SYNCS 0x989680 ;  /* 0x009896800000895d */ /* 0x002fea0003900000 */
[----:B------:R-:W1:Y:S02]  /*7290*/  @!P0 SYNCS.PHASECHK.TRANS64 P0, [R5+URZ], R2 ;  /* 0x00000002050085a7 */ /* 0x000e64000800007f */
[----:B-1----:R-:W-:Y:S05]  /*72a0*/  @!P0 BRA `(.L_x_130) ;  /* 0xfffffffc00f08947 */ /* 0x002fea000383ffff */
[----:B------:R-:W-:Y:S05]  /*72b0*/  BRA `(.L_x_153) ;  /* 0xfffffff4006c7947 */ /* 0x000fea000383ffff */
.L_x_131:
[----:B0-----:R0:W1:Y:S02]  /*72c0*/  SYNCS.PHASECHK.TRANS64.TRYWAIT P0, [R7+URZ], R4 ;  /* 0x00000004070075a7 */ /* 0x001064000800017f */
[----:B-1----:R-:W-:Y:S05]  /*72d0*/  @!P0 NANOSLEEP.SYNCS 0x989680 ;  /* 0x009896800000895d */ /* 0x002fea0003900000 */
[----:B------:R-:W1:Y:S02]  /*72e0*/  @!P0 SYNCS.PHASECHK.TRANS64 P0, [R7+URZ], R4 ;  /* 0x00000004070085a7 */ /* 0x000e64000800007f */
[----:B-1----:R-:W-:Y:S05]  /*72f0*/  @!P0 BRA `(.L_x_131) ;  /* 0xfffffffc00f08947 */ /* 0x002fea000383ffff */
[----:B------:R-:W-:Y:S05]  /*7300*/  BRA `(.L_x_154) ;  /* 0xfffffff4007c7947 */ /* 0x000fea000383ffff */
.L_x_132:
[----:B0-----:R0:W1:Y:S02]  /*7310*/  SYNCS.PHASECHK.TRANS64.TRYWAIT P0, [R6+URZ], R5 ;  /* 0x00000005060075a7 */ /* 0x001064000800017f */
[----:B-1----:R-:W-:Y:S05]  /*7320*/  @!P0 NANOSLEEP.SYNCS 0x989680 ;  /* 0x009896800000895d */ /* 0x002fea0003900000 */
[----:B------:R-:W1:Y:S02]  /*7330*/  @!P0 SYNCS.PHASECHK.TRANS64 P0, [R6+URZ], R5 ;  /* 0x00000005060085a7 */ /* 0x000e64000800007f */
[----:B-1----:R-:W-:Y:S05]  /*7340*/  @!P0 BRA `(.L_x_132) ;  /* 0xfffffffc00f08947 */ /* 0x002fea000383ffff */
[----:B------:R-:W-:Y:S05]  /*7350*/  BRA `(.L_x_155) ;  /* 0xfffffff4008c7947 */ /* 0x000fea000383ffff */
.L_x_133:
[----:B0-----:R0:W1:Y:S02]  /*7360*/  SYNCS.PHASECHK.TRANS64.TRYWAIT P0, [R9+URZ], R4 ;  /* 0x00000004090075a7 */ /* 0x001064000800017f */
[----:B-1----:R-:W-:Y:S05]  /*7370*/  @!P0 NANOSLEEP.SYNCS 0x989680 ;  /* 0x009896800000895d */ /* 0x002fea0003900000 */
[----:B------:R-:W1:Y:S02]  /*7380*/  @!P0 SYNCS.PHASECHK.TRANS64 P0, [R9+URZ], R4 ;  /* 0x00000004090085a7 */ /* 0x000e64000800007f */
[----:B-1----:R-:W-:Y:S05]  /*7390*/  @!P0 BRA `(.L_x_133) ;  /* 0xfffffffc00f08947 */ /* 0x002fea000383ffff */
[----:B------:R-:W-:Y:S05]  /*73a0*/  BRA `(.L_x_156) ;  /* 0xfffffff4009c7947 */ /* 0x000fea000383ffff */
.L_x_134:
[----:B0-----:R0:W1:Y:S02]  /*73b0*/  SYNCS.PHASECHK.TRANS64.TRYWAIT P0, [R6+URZ], R5 ;  /* 0x00000005060075a7 */ /* 0x001064000800017f */
[----:B-1----:R-:W-:Y:S05]  /*73c0*/  @!P0 NANOSLEEP.SYNCS 0x989680 ;  /* 0x009896800000895d */ /* 0x002fea0003900000 */
[----:B------:R-:W1:Y:S02]  /*73d0*/  @!P0 SYNCS.PHASECHK.TRANS64 P0, [R6+URZ], R5 ;  /* 0x00000005060085a7 */ /* 0x000e64000800007f */
[----:B-1----:R-:W-:Y:S05]  /*73e0*/  @!P0 BRA `(.L_x_134) ;  /* 0xfffffffc00f08947 */ /* 0x002fea000383ffff */
[----:B------:R-:W-:Y:S05]  /*73f0*/  BRA `(.L_x_157) ;  /* 0xfffffff400ac7947 */ /* 0x000fea000383ffff */
.L_x_135:
[----:B0-----:R0:W1:Y:S02]  /*7400*/  SYNCS.PHASECHK.TRANS64.TRYWAIT P0, [R9+URZ], R4 ;  /* 0x00000004090075a7 */ /* 0x001064000800017f */
[----:B-1----:R-:W-:Y:S05]  /*7410*/  @!P0 NANOSLEEP.SYNCS 0x989680 ;  /* 0x009896800000895d */ /* 0x002fea0003900000 */
[----:B------:R-:W1:Y:S02]  /*7420*/  @!P0 SYNCS.PHASECHK.TRANS64 P0, [R9+URZ], R4 ;  /* 0x00000004090085a7 */ /* 0x000e64000800007f */
[----:B-1----:R-:W-:Y:S05]  /*7430*/  @!P0 BRA `(.L_x_135) ;  /* 0xfffffffc00f08947 */ /* 0x002fea000383ffff */
[----:B------:R-:W-:Y:S05]  /*7440*/  BRA `(.L_x_158) ;  /* 0xfffffff400bc7947 */ /* 0x000fea000383ffff */
.L_x_136:
[----:B0-----:R0:W1:Y:S02]  /*7450*/  SYNCS.PHASECHK.TRANS64.TRYWAIT P0, [R6+URZ], R5 ;  /* 0x00000005060075a7 */ /* 0x001064000800017f */
[----:B-1----:R-:W-:Y:S05]  /*7460*/  @!P0 NANOSLEEP.SYNCS 0x989680 ;  /* 0x009896800000895d */ /* 0x002fea0003900000 */
[----:B------:R-:W1:Y:S02]  /*7470*/  @!P0 SYNCS.PHASECHK.TRANS64 P0, [R6+URZ], R5 ;  /* 0x00000005060085a7 */ /* 0x000e64000800007f */
[----:B-1----:R-:W-:Y:S05]  /*7480*/  @!P0 BRA `(.L_x_136) ;  /* 0xfffffffc00f08947 */ /* 0x002fea000383ffff */
[----:B------:R-:W-:Y:S05]  /*7490*/  BRA `(.L_x_159) ;  /* 0xfffffff400cc7947 */ /* 0x000fea000383ffff */
.L_x_137:
[----:B0-----:R0:W1:Y:S02]  /*74a0*/  SYNCS.PHASECHK.TRANS64.TRYWAIT P0, [R9+URZ], R4 ;  /* 0x00000004090075a7 */ /* 0x001064000800017f */
[----:B-1----:R-:W-:Y:S05]  /*74b0*/  @!P0 NANOSLEEP.SYNCS 0x989680 ;  /* 0x009896800000895d */ /* 0x002fea0003900000 */
[----:B------:R-:W1:Y:S02]  /*74c0*/  @!P0 SYNCS.PHASECHK.TRANS64 P0, [R9+URZ], R4 ;  /* 0x00000004090085a7 */ /* 0x000e64000800007f */
[----:B-1----:R-:W-:Y:S05]  /*74d0*/  @!P0 BRA `(.L_x_137) ;  /* 0xfffffffc00f08947 */ /* 0x002fea000383ffff */
[----:B------:R-:W-:Y:S05]  /*74e0*/  BRA `(.L_x_160) ;  /* 0xfffffff400dc7947 */ /* 0x000fea000383ffff */
.L_x_138:
[----:B0-----:R0:W1:Y:S02]  /*74f0*/  SYNCS.PHASECHK.TRANS64.TRYWAIT P0, [R6+URZ], R5 ;  /* 0x00000005060075a7 */ /* 0x001064000800017f */
[----:B-1----:R-:W-:Y:S05]  /*7500*/  @!P0 NANOSLEEP.SYNCS 0x989680 ;  /* 0x009896800000895d */ /* 0x002fea0003900000 */
[----:B------:R-:W1:Y:S02]  /*7510*/  @!P0 SYNCS.PHASECHK.TRANS64 P0, [R6+URZ], R5 ;  /* 0x00000005060085a7 */ /* 0x000e64000800007f */
[----:B-1----:R-:W-:Y:S05]  /*7520*/  @!P0 BRA `(.L_x_138) ;  /* 0xfffffffc00f08947 */ /* 0x002fea000383ffff */
[----:B------:R-:W-:Y:S05]  /*7530*/  BRA `(.L_x_161) ;  /* 0xfffffff400ec7947 */ /* 0x000fea000383ffff */
.L_x_139:
[----:B0-----:R0:W1:Y:S02]  /*7540*/  SYNCS.PHASECHK.TRANS64.TRYWAIT P0, [R9+URZ], R4 ;  /* 0x00000004090075a7 */ /* 0x001064000800017f */
[----:B-1----:R-:W-:Y:S05]  /*7550*/  @!P0 NANOSLEEP.SYNCS 0x989680 ;  /* 0x009896800000895d */ /* 0x002fea0003900000 */
[----:B------:R-:W1:Y:S02]  /*7560*/  @!P0 SYNCS.PHASECHK.TRANS64 P0, [R9+URZ], R4 ;  /* 0x00000004090085a7 */ /* 0x000e64000800007f */
[----:B-1----:R-:W-:Y:S05]  /*7570*/  @!P0 BRA `(.L_x_139) ;  /* 0xfffffffc00f08947 */ /* 0x002fea000383ffff */
[----:B------:R-:W-:Y:S05]  /*7580*/  BRA `(.L_x_162) ;  /* 0xfffffff400fc7947 */ /* 0x000fea000383ffff */
.L_x_140:
[----:B0-----:R0:W1:Y:S02]  /*7590*/  SYNCS.PHASECHK.TRANS64.TRYWAIT P0, [R6+URZ], R5 ;  /* 0x00000005060075a7 */ /* 0x001064000800017f */
[----:B-1----:R-:W-:Y:S05]  /*75a0*/  @!P0 NANOSLEEP.SYNCS 0x989680 ;  /* 0x009896800000895d */ /* 0x002fea0003900000 */
[----:B------:R-:W1:Y:S02]  /*75b0*/  @!P0 SYNCS.PHASECHK.TRANS64 P0, [R6+URZ], R5 ;  /* 0x00000005060085a7 */ /* 0x000e64000800007f */
[----:B-1----:R-:W-:Y:S05]  /*75c0*/  @!P0 BRA `(.L_x_140) ;  /* 0xfffffffc00f08947 */ /* 0x002fea000383ffff */
[----:B------:R-:W-:Y:S05]  /*75d0*/  BRA `(.L_x_163) ;  /* 0xfffffff8000c7947 */ /* 0x000fea000383ffff */
.L_x_141:
[----:B0-----:R0:W1:Y:S02]  /*75e0*/  SYNCS.PHASECHK.TRANS64.TRYWAIT P0, [R9+URZ], R4 ;  /* 0x00000004090075a7 */ /* 0x001064000800017f */
[----:B-1----:R-:W-:Y:S05]  /*75f0*/  @!P0 NANOSLEEP.SYNCS 0x989680 ;  /* 0x009896800000895d */ /* 0x002fea0003900000 */
[----:B------:R-:W1:Y:S02]  /*7600*/  @!P0 SYNCS.PHASECHK.TRANS64 P0, [R9+URZ], R4 ;  /* 0x00000004090085a7 */ /* 0x000e64000800007f */
[----:B-1----:R-:W-:Y:S05]  /*7610*/  @!P0 BRA `(.L_x_141) ;  /* 0xfffffffc00f08947 */ /* 0x002fea000383ffff */
[----:B------:R-:W-:Y:S05]  /*7620*/  BRA `(.L_x_164) ;  /* 0xfffffff8001c7947 */ /* 0x000fea000383ffff */
.L_x_142:
[----:B0-----:R0:W1:Y:S02]  /*7630*/  SYNCS.PHASECHK.TRANS64.TRYWAIT P0, [R6+URZ], R5 ;  /* 0x00000005060075a7 */ /* 0x001064000800017f */
[----:B-1----:R-:W-:Y:S05]  /*7640*/  @!P0 NANOSLEEP.SYNCS 0x989680 ;  /* 0x009896800000895d */ /* 0x002fea0003900000 */
[----:B------:R-:W1:Y:S02]  /*7650*/  @!P0 SYNCS.PHASECHK.TRANS64 P0, [R6+URZ], R5 ;  /* 0x00000005060085a7 */ /* 0x000e64000800007f */
[----:B-1----:R-:W-:Y:S05]  /*7660*/  @!P0 BRA `(.L_x_142) ;  /* 0xfffffffc00f08947 */ /* 0x002fea000383ffff */
[----:B------:R-:W-:Y:S05]  /*7670*/  BRA `(.L_x_165) ;  /* 0xfffffff800247947 */ /* 0x000fea000383ffff */
.L_x_166:
[----:B------:R-:W-:-:S00]  /*7680*/  BRA `(.L_x_166) ;  /* 0xfffffffc00fc7947 */ /* 0x000fc0000383ffff */
[----:B------:R-:W-:-:S00]  /*7690*/  NOP ;  /* 0x0000000000007918 */ /* 0x000fc00000000000 */
        /* <DEDUP_REMOVED lines=14> */
.L_x_167:


//--------------------- .nv.shared._ZN7cutlass13device_kernelINS_4gemm6kernel13GemmUniversalIN4cute5tupleIJiiiiEEENS1_10collective13CollectiveMmaINS1_37MainloopSm90TmaGmmaWarpSpecializedFP8ILi14ENS5_IJNS4_1CILi1EEENSA_ILi2EEESB_EEENS1_32KernelTmaWarpSpecializedPingpongEEENS5_IJNSA_ILi64EEESG_NSA_ILi128EEEEEENS_12float_e5m2_tENS5_IJlSB_lEEESJ_SK_NS4_8TiledMMAINS4_8MMA_AtomIJNS4_4SM904GMMA30MMA_64x64x32_F32E5M2E5M2_SS_TNILNSO_7ScaleInE1ELSQ_1EEEEEENS4_6LayoutINS5_IJSB_SB_SB_EEENS5_IJNSA_ILi0EEESV_SV_EEEEENS5_IJNS4_10UnderscoreESY_SY_EEEEENS4_23SM90_TMA_LOAD_MULTICASTENS4_14ComposedLayoutINS4_7SwizzleILi3ELi4ELi3EEENS4_18smem_ptr_flag_bitsILi8EEENST_INS5_IJNSA_ILi8EEESH_EEENS5_IJSH_SB_EEEEEEEvNS4_8identityENS4_13SM90_TMA_LOADES1B_vS1C_EENS_8epilogue10collective6detail29Sm90TmaWarpSpecializedAdapterINS1G_15DefaultEpilogueISJ_SK_SK_NS1F_6thread17LinearCombinationISJ_Li1EffLNS1K_9ScaleType4KindE0ELNS_15FloatRoundStyleE2ESJ_EENS1_15EpilogueDefaultEEEEEvvEEEEvNT_6ParamsE --------------------------
	.section	.nv.shared._ZN7cutlass13device_kernelINS_4gemm6kernel13GemmUniversalIN4cute5tupleIJiiiiEEENS1_10collective13CollectiveMmaINS1_37MainloopSm90TmaGmmaWarpSpecializedFP8ILi14ENS5_IJNS4_1CILi1EEENSA_ILi2EEESB_EEENS1_32KernelTmaWarpSpecializedPingpongEEENS5_IJNSA_ILi64EEESG_NSA_ILi128EEEEEENS_12float_e5m2_tENS5_IJlSB_lEEESJ_SK_NS4_8TiledMMAINS4_8MMA_AtomIJNS4_4SM904GMMA30MMA_64x64x32_F32E5M2E5M2_SS_TNILNSO_7ScaleInE1ELSQ_1EEEEEENS4_6LayoutINS5_IJSB_SB_SB_EEENS5_IJNSA_ILi0EEESV_SV_EEEEENS5_IJNS4_10UnderscoreESY_SY_EEEEENS4_23SM90_TMA_LOAD_MULTICASTENS4_14ComposedLayoutINS4_7SwizzleILi3ELi4ELi3EEENS4_18smem_ptr_flag_bitsILi8EEENST_INS5_IJNSA_ILi8EEESH_EEENS5_IJSH_SB_EEEEEEEvNS4_8identityENS4_13SM90_TMA_LOADES1B_vS1C_EENS_8epilogue10collective6detail29Sm90TmaWarpSpecializedAdapterINS1G_15DefaultEpilogueISJ_SK_SK_NS1F_6thread17LinearCombinationISJ_Li1EffLNS1K_9ScaleType4KindE0ELNS_15FloatRoundStyleE2ESJ_EENS1_15EpilogueDefaultEEEEEvvEEEEvNT_6ParamsE,"aw",@nobits
	.sectionflags	@""
	.align	16
	.zero		1024


//--------------------- .nv.shared.reserved.0     --------------------------
	.section	.nv.shared.reserved.0,"aw",@nobits
	.weak		__nv_reservedSMEM_offset_0_alias
	.size		__nv_reservedSMEM_offset_0_alias, 0, 0
	.other		__nv_reservedSMEM_offset_0_alias,@"STO_CUDA_RESERVED_SHARED STV_DEFAULT"
__nv_reservedSMEM_offset_0_alias:
	.zero		0


//--------------------- .nv.global                --------------------------
	.section	.nv.global,"aw",@nobits
.nv.global:
	.type		_ZN39_INTERNAL_2ff38f46_4_k_cu_6532c090_42924cute1_E,@object
	.size		_ZN39_INTERNAL_2ff38f46_4_k_cu_6532c090_42924cute1_E,(_ZN39_INTERNAL_2ff38f46_4_k_cu_6532c090_42924cuda3std3__45__cpo6cbeginE - _ZN39_INTERNAL_2ff38f46_4_k_cu_6532c090_42924cute1_E)
_ZN39_INTERNAL_2ff38f46_4_k_cu_6532c090_42924cute1_E:
	.zero		1
	.type		_ZN39_INTERNAL_2ff38f46_4_k_cu_6532c090_42924cuda3std3__45__cpo6cbeginE,@object
	.size		_ZN39_INTERNAL_2ff38f46_4_k_cu_6532c090_42924cuda3std3__45__cpo6cbeginE,(_ZN39_INTERNAL_2ff38f46_4_k_cu_6532c090_42924cuda3std3__48in_placeE - _ZN39_INTERNAL_2ff38f46_4_k_cu_6532c090_42924cuda3std3__45__cpo6cbeginE)
_ZN39_INTERNAL_2ff38f46_4_k_cu_6532c090_42924cuda3std3__45__cpo6cbeginE:
	.zero		1
	.type		_ZN39_INTERNAL_2ff38f46_4_k_cu_6532c090_42924cuda3std3__48in_placeE,@object
	.size		_ZN39_INTERNAL_2ff38f46_4_k_cu_6532c090_42924cuda3std3__48in_placeE,(_ZN39_INTERNAL_2ff38f46_4_k_cu_6532c090_42924cuda3std6ranges3__45__cpo9iter_moveE - _ZN39_INTERNAL_2ff38f46_4_k_cu_6532c090_42924cuda3std3__48in_placeE)
_ZN39_INTERNAL_2ff38f46_4_k_cu_6532c090_42924cuda3std3__48in_placeE:
	.zero		1
	.type		_ZN39_INTERNAL_2ff38f46_4_k_cu_6532c090_42924cuda3std6ranges3__45__cpo9iter_moveE,@object
	.size		_ZN39_INTERNAL_2ff38f46_4_k_cu_6532c090_42924cuda3std6ranges3__45__cpo9iter_moveE,(_ZN39_INTERNAL_2ff38f46_4_k_cu_6532c090_42924cuda3std3__45__cpo5beginE - _ZN39_INTERNAL_2ff38f46_4_k_cu_6532c090_42924cuda3std6ranges3__45__cpo9iter_moveE)
_ZN39_INTERNAL_2ff38f46_4_k_cu_6532c090_42924cuda3std6ranges3__45__cpo9iter_moveE:
	.zero		1
	.type		_ZN39_INTERNAL_2ff38f46_4_k_cu_6532c090_42924cuda3std3__45__cpo5beginE,@object
	.size		_ZN39_INTERNAL_2ff38f46_4_k_cu_6532c090_42924cuda3std3__45__cpo5beginE,(_ZN39_INTERNAL_2ff38f46_4_k_cu_6532c090_42924cuda3std3__441_GLOBAL__N__2ff38f46_4_k_cu_6532c090_42926ignoreE - _ZN39_INTERNAL_2ff38f46_4_k_cu_6532c090_42924cuda3std3__45__cpo5beginE)
_ZN39_INTERNAL_2ff38f46_4_k_cu_6532c090_42924cuda3std3__45__cpo5beginE:
	.zero		1
	.type		_ZN39_INTERNAL_2ff38f46_4_k_cu_6532c090_42924cuda3std3__441_GLOBAL__N__2ff38f46_4_k_cu_6532c090_42926ignoreE,@object
	.size		_ZN39_INTERNAL_2ff38f46_4_k_cu_6532c090_42924cuda3std3__441_GLOBAL__N__2ff38f46_4_k_cu_6532c090_42926ignoreE,(_ZN39_INTERNAL_2ff38f46_4_k_cu_6532c090_42924cute7productE - _ZN39_INTERNAL_2ff38f46_4_k_cu_6532c090_42924cuda3std3__441_GLOBAL__N__2ff38f46_4_k_cu_6532c090_42926ignoreE)
_ZN39_INTERNAL_2ff38f46_4_k_cu_6532c090_42924cuda3std3__441_GLOBAL__N__2ff38f46_4_k_cu_6532c090_42926ignoreE:
	.zero		1
	.type		_ZN39_INTERNAL_2ff38f46_4_k_cu_6532c090_42924cute7productE,@object
	.size		_ZN39_INTERNAL_2ff38f46_4_k_cu_6532c090_42924cute7productE,(_ZN39_INTERNAL_2ff38f46_4_k_cu_6532c090_42924cuda3std3__45__cpo3endE - _ZN39_INTERNAL_2ff38f46_4_k_cu_6532c090_42924cute7productE)
_ZN39_INTERNAL_2ff38f46_4_k_cu_6532c090_42924cute7productE:
	.zero		1
	.type		_ZN39_INTERNAL_2ff38f46_4_k_cu_6532c090_42924cuda3std3__45__cpo3endE,@object
	.size		_ZN39_INTERNAL_2ff38f46_4_k_cu_6532c090_42924cuda3std3__45__cpo3endE,(_ZN39_INTERNAL_2ff38f46_4_k_cu_6532c090_42924cuda3std3__419piecewise_constructE - _ZN39_INTERNAL_2ff38f46_4_k_cu_6532c090_42924cuda3std3__45__cpo3endE)
_ZN39_INTERNAL_2ff38f46_4_k_cu_6532c090_42924cuda3std3__45__cpo3endE:
	.zero		1
	.type		_ZN39_INTERNAL_2ff38f46_4_k_cu_6532c090_42924cuda3std3__419piecewise_constructE,@object
	.size		_ZN39_INTERNAL_2ff38f46_4_k_cu_6532c090_42924cuda3std3__419piecewise_constructE,(_ZN39_INTERNAL_2ff38f46_4_k_cu_6532c090_42924cuda3std3__45__cpo4cendE - _ZN39_INTERNAL_2ff38f46_4_k_cu_6532c090_42924cuda3std3__419piecewise_constructE)
_ZN39_INTERNAL_2ff38f46_4_k_cu_6532c090_42924cuda3std3__419piecewise_constructE:
	.zero		1
	.type		_ZN39_INTERNAL_2ff38f46_4_k_cu_6532c090_42924cuda3std3__45__cpo4cendE,@object
	.size		_ZN39_INTERNAL_2ff38f46_4_k_cu_6532c090_42924cuda3std3__45__cpo4cendE,(_ZN39_INTERNAL_2ff38f46_4_k_cu_6532c090_42924cuda3std6ranges3__45__cpo4swapE - _ZN39_INTERNAL_2ff38f46_4_k_cu_6532c090_42924cuda3std3__45__cpo4cendE)
_ZN39_INTERNAL_2ff38f46_4_k_cu_6532c090_42924cuda3std3__45__cpo4cendE:
	.zero		1
	.type		_ZN39_INTERNAL_2ff38f46_4_k_cu_6532c090_42924cuda3std6ranges3__45__cpo4swapE,@object
	.size		_ZN39_INTERNAL_2ff38f46_4_k_cu_6532c090_42924cuda3std6ranges3__45__cpo4swapE,(.L_7 - _ZN39_INTERNAL_2ff38f46_4_k_cu_6532c090_42924cuda3std6ranges3__45__cpo4swapE)
_ZN39_INTERNAL_2ff38f46_4_k_cu_6532c090_42924cuda3std6ranges3__45__cpo4swapE:
	.zero		1
.L_7:


//--------------------- .nv.constant0._ZN7cutlass13device_kernelINS_4gemm6kernel13GemmUniversalIN4cute5tupleIJiiiiEEENS1_10collective13CollectiveMmaINS1_37MainloopSm90TmaGmmaWarpSpecializedFP8ILi14ENS5_IJNS4_1CILi1EEENSA_ILi2EEESB_EEENS1_32KernelTmaWarpSpecializedPingpongEEENS5_IJNSA_ILi64EEESG_NSA_ILi128EEEEEENS_12float_e5m2_tENS5_IJlSB_lEEESJ_SK_NS4_8TiledMMAINS4_8MMA_AtomIJNS4_4SM904GMMA30MMA_64x64x32_F32E5M2E5M2_SS_TNILNSO_7ScaleInE1ELSQ_1EEEEEENS4_6LayoutINS5_IJSB_SB_SB_EEENS5_IJNSA_ILi0EEESV_SV_EEEEENS5_IJNS4_10UnderscoreESY_SY_EEEEENS4_23SM90_TMA_LOAD_MULTICASTENS4_14ComposedLayoutINS4_7SwizzleILi3ELi4ELi3EEENS4_18smem_ptr_flag_bitsILi8EEENST_INS5_IJNSA_ILi8EEESH_EEENS5_IJSH_SB_EEEEEEEvNS4_8identityENS4_13SM90_TMA_LOADES1B_vS1C_EENS_8epilogue10collective6detail29Sm90TmaWarpSpecializedAdapterINS1G_15DefaultEpilogueISJ_SK_SK_NS1F_6thread17LinearCombinationISJ_Li1EffLNS1K_9ScaleType4KindE0ELNS_15FloatRoundStyleE2ESJ_EENS1_15EpilogueDefaultEEEEEvvEEEEvNT_6ParamsE --------------------------
	.section	.nv.constant0._ZN7cutlass13device_kernelINS_4gemm6kernel13GemmUniversalIN4cute5tupleIJiiiiEEENS1_10collective13CollectiveMmaINS1_37MainloopSm90TmaGmmaWarpSpecializedFP8ILi14ENS5_IJNS4_1CILi1EEENSA_ILi2EEESB_EEENS1_32KernelTmaWarpSpecializedPingpongEEENS5_IJNSA_ILi64EEESG_NSA_ILi128EEEEEENS_12float_e5m2_tENS5_IJlSB_lEEESJ_SK_NS4_8TiledMMAINS4_8MMA_AtomIJNS4_4SM904GMMA30MMA_64x64x32_F32E5M2E5M2_SS_TNILNSO_7ScaleInE1ELSQ_1EEEEEENS4_6LayoutINS5_IJSB_SB_SB_EEENS5_IJNSA_ILi0EEESV_SV_EEEEENS5_IJNS4_10UnderscoreESY_SY_EEEEENS4_23SM90_TMA_LOAD_MULTICASTENS4_14ComposedLayoutINS4_7SwizzleILi3ELi4ELi3EEENS4_18smem_ptr_flag_bitsILi8EEENST_INS5_IJNSA_ILi8EEESH_EEENS5_IJSH_SB_EEEEEEEvNS4_8identityENS4_13SM90_TMA_LOADES1B_vS1C_EENS_8epilogue10collective6detail29Sm90TmaWarpSpecializedAdapterINS1G_15DefaultEpilogueISJ_SK_SK_NS1F_6thread17LinearCombinationISJ_Li1EffLNS1K_9ScaleType4KindE0ELNS_15FloatRoundStyleE2ESJ_EENS1_15EpilogueDefaultEEEEEvvEEEEvNT_6ParamsE,"a",@progbits
	.sectionflags	@""
	.align	4
.nv.constant0._ZN7cutlass13device_kernelINS_4gemm6kernel13GemmUniversalIN4cute5tupleIJiiiiEEENS1_10collective13CollectiveMmaINS1_37MainloopSm90TmaGmmaWarpSpecializedFP8ILi14ENS5_IJNS4_1CILi1EEENSA_ILi2EEESB_EEENS1_32KernelTmaWarpSpecializedPingpongEEENS5_IJNSA_ILi64EEESG_NSA_ILi128EEEEEENS_12float_e5m2_tENS5_IJlSB_lEEESJ_SK_NS4_8TiledMMAINS4_8MMA_AtomIJNS4_4SM904GMMA30MMA_64x64x32_F32E5M2E5M2_SS_TNILNSO_7ScaleInE1ELSQ_1EEEEEENS4_6LayoutINS5_IJSB_SB_SB_EEENS5_IJNSA_ILi0EEESV_SV_EEEEENS5_IJNS4_10UnderscoreESY_SY_EEEEENS4_23SM90_TMA_LOAD_MULTICASTENS4_14ComposedLayoutINS4_7SwizzleILi3ELi4ELi3EEENS4_18smem_ptr_flag_bitsILi8EEENST_INS5_IJNSA_ILi8EEESH_EEENS5_IJSH_SB_EEEEEEEvNS4_8identityENS4_13SM90_TMA_LOADES1B_vS1C_EENS_8epilogue10collective6detail29Sm90TmaWarpSpecializedAdapterINS1G_15DefaultEpilogueISJ_SK_SK_NS1F_6thread17LinearCombinationISJ_Li1EffLNS1K_9ScaleType4KindE0ELNS_15FloatRoundStyleE2ESJ_EENS1_15EpilogueDefaultEEEEEvvEEEEvNT_6ParamsE:
	.zero		1664


//--------------------- SYMBOLS --------------------------

	.type		.nv.reservedSmem.offset0,@object
	.size		.nv.reservedSmem.offset0,0x4
